//
// Generated by NVIDIA NVVM Compiler
//
// Compiler Build ID: CL-36424714
// Cuda compilation tools, release 13.0, V13.0.88
// Based on NVVM 20.0.0
//

.version 9.0
.target sm_100
.address_size 64

	// .globl	activation
.extern .shared .align 16 .b8 sdata[];

.visible .entry activation(
	.param .u64 .ptr .align 1 activation_param_0,
	.param .u64 .ptr .align 1 activation_param_1,
	.param .u64 .ptr .align 1 activation_param_2,
	.param .u64 .ptr .align 1 activation_param_3,
	.param .u64 .ptr .align 1 activation_param_4
)
{
	.reg .pred 	%p<8>;
	.reg .b32 	%r<78>;
	.reg .b32 	%f<20>;
	.reg .b64 	%rd<19>;

	ld.param.u64 	%rd9, [activation_param_0];
	ld.param.u64 	%rd5, [activation_param_1];
	ld.param.u64 	%rd6, [activation_param_2];
	ld.param.u64 	%rd7, [activation_param_3];
	ld.param.u64 	%rd8, [activation_param_4];
	cvta.to.global.u64 	%rd1, %rd9;
	mov.u32 	%r1, %tid.x;
	ld.global.u32 	%r33, [%rd1+68];
	mov.u32 	%r2, %ctaid.x;
	ld.global.u32 	%r34, [%rd1+72];
	mov.u32 	%r3, %ctaid.y;
	ld.global.u32 	%r35, [%rd1+76];
	mov.u32 	%r4, %ctaid.z;
	mad.lo.s32 	%r36, %r33, %r1, %r4;
	mad.lo.s32 	%r37, %r34, %r2, %r36;
	mad.lo.s32 	%r5, %r35, %r3, %r37;
	ld.global.u32 	%r38, [%rd1+32];
	setp.ge.s32 	%p1, %r5, %r38;
	@%p1 bra 	$L__BB0_13;
	cvta.to.global.u64 	%rd10, %rd8;
	mul.wide.s32 	%rd11, %r5, 4;
	add.s64 	%rd2, %rd10, %rd11;
	mov.b32 	%r39, 0;
	st.global.u32 	[%rd2], %r39;
	ld.global.u32 	%r74, [%rd1+20];
	ld.global.u32 	%r72, [%rd1+4];
	ld.global.u32 	%r73, [%rd1+8];
	setp.lt.s32 	%p2, %r74, 1;
	mov.f32 	%f18, 0f00000000;
	@%p2 bra 	$L__BB0_12;
	ld.global.u32 	%r41, [%rd1+24];
	ld.global.u32 	%r42, [%rd1+12];
	ld.global.u32 	%r43, [%rd1+16];
	ld.global.u32 	%r44, [%rd1+28];
	mul.lo.s32 	%r45, %r74, %r1;
	mul.lo.s32 	%r46, %r45, %r41;
	mad.lo.s32 	%r47, %r42, %r3, %r46;
	mul.lo.s32 	%r48, %r47, %r44;
	mad.lo.s32 	%r9, %r43, %r4, %r48;
	cvta.to.global.u64 	%rd3, %rd5;
	cvta.to.global.u64 	%rd4, %rd6;
	mul.lo.s32 	%r49, %r74, %r2;
	mul.lo.s32 	%r50, %r49, %r72;
	mul.lo.s32 	%r10, %r50, %r73;
	mov.b32 	%r66, 0;
	mov.f32 	%f18, 0f00000000;
$L__BB0_3:
	setp.lt.s32 	%p3, %r72, 1;
	@%p3 bra 	$L__BB0_11;
	mov.b32 	%r69, 0;
$L__BB0_5:
	setp.lt.s32 	%p4, %r73, 1;
	@%p4 bra 	$L__BB0_9;
	mov.b32 	%r71, 0;
$L__BB0_7:
	ld.global.u32 	%r53, [%rd1+24];
	mad.lo.s32 	%r54, %r53, %r66, %r69;
	ld.global.u32 	%r55, [%rd1+28];
	add.s32 	%r56, %r9, %r71;
	mad.lo.s32 	%r57, %r54, %r55, %r56;
	ld.global.u32 	%r58, [%rd1+4];
	mad.lo.s32 	%r59, %r58, %r66, %r69;
	add.s32 	%r60, %r10, %r71;
	mad.lo.s32 	%r61, %r59, %r73, %r60;
	mul.wide.s32 	%rd12, %r57, 4;
	add.s64 	%rd13, %rd3, %rd12;
	ld.global.f32 	%f10, [%rd13];
	mul.wide.s32 	%rd14, %r61, 4;
	add.s64 	%rd15, %rd4, %rd14;
	ld.global.f32 	%f11, [%rd15];
	fma.rn.f32 	%f18, %f10, %f11, %f18;
	st.global.f32 	[%rd2], %f18;
	add.s32 	%r71, %r71, 1;
	ld.global.u32 	%r73, [%rd1+8];
	setp.lt.s32 	%p5, %r71, %r73;
	@%p5 bra 	$L__BB0_7;
	ld.global.u32 	%r72, [%rd1+4];
$L__BB0_9:
	add.s32 	%r69, %r69, 1;
	setp.lt.s32 	%p6, %r69, %r72;
	@%p6 bra 	$L__BB0_5;
	ld.global.u32 	%r74, [%rd1+20];
$L__BB0_11:
	add.s32 	%r66, %r66, 1;
	setp.lt.s32 	%p7, %r66, %r74;
	@%p7 bra 	$L__BB0_3;
$L__BB0_12:
	cvta.to.global.u64 	%rd16, %rd7;
	mul.wide.u32 	%rd17, %r2, 4;
	add.s64 	%rd18, %rd16, %rd17;
	ld.global.f32 	%f12, [%rd18];
	add.f32 	%f13, %f12, %f18;
	st.global.f32 	[%rd2], %f13;
$L__BB0_13:
	ret;

}
	// .globl	weights_gradients
.visible .entry weights_gradients(
	.param .u64 .ptr .align 1 weights_gradients_param_0,
	.param .u64 .ptr .align 1 weights_gradients_param_1,
	.param .u64 .ptr .align 1 weights_gradients_param_2,
	.param .u64 .ptr .align 1 weights_gradients_param_3
)
{
	.reg .pred 	%p<17>;
	.reg .b32 	%r<101>;
	.reg .b32 	%f<97>;
	.reg .b64 	%rd<16>;

	ld.param.u64 	%rd7, [weights_gradients_param_0];
	ld.param.u64 	%rd4, [weights_gradients_param_1];
	ld.param.u64 	%rd5, [weights_gradients_param_2];
	cvta.to.global.u64 	%rd1, %rd7;
	mov.u32 	%r1, %ctaid.x;
	mov.u32 	%r2, %ctaid.y;
	mov.u32 	%r3, %ctaid.z;
	mov.u32 	%r90, %tid.x;
	mov.u32 	%r5, %ntid.y;
	mov.u32 	%r6, %ntid.z;
	mov.u32 	%r7, %tid.y;
	mov.u32 	%r8, %tid.z;
	mad.lo.s32 	%r50, %r90, %r5, %r7;
	mad.lo.s32 	%r9, %r50, %r6, %r8;
	ld.global.u32 	%r10, [%rd1+56];
	div.u32 	%r11, %r1, %r10;
	shl.b32 	%r51, %r9, 2;
	mov.u32 	%r52, sdata;
	add.s32 	%r12, %r52, %r51;
	mov.b32 	%r53, 0;
	st.shared.u32 	[%r12], %r53;
	ld.global.u32 	%r13, [%rd1+36];
	setp.ge.s32 	%p1, %r90, %r13;
	@%p1 bra 	$L__BB1_10;
	ld.global.u32 	%r14, [%rd1+44];
	mul.lo.s32 	%r54, %r11, %r10;
	sub.s32 	%r15, %r1, %r54;
	cvta.to.global.u64 	%rd2, %rd5;
	cvta.to.global.u64 	%rd3, %rd4;
	mov.f32 	%f85, 0f00000000;
$L__BB1_2:
	setp.ge.s32 	%p2, %r7, %r14;
	@%p2 bra 	$L__BB1_9;
	ld.global.u32 	%r17, [%rd1+48];
	mov.u32 	%r91, %r7;
$L__BB1_4:
	setp.ge.s32 	%p3, %r8, %r17;
	@%p3 bra 	$L__BB1_8;
	ld.global.u32 	%r55, [%rd1+12];
	mad.lo.s32 	%r56, %r55, %r91, %r2;
	ld.global.u32 	%r19, [%rd1+16];
	ld.global.u32 	%r57, [%rd1+80];
	ld.global.u32 	%r58, [%rd1+84];
	ld.global.u32 	%r59, [%rd1+88];
	mad.lo.s32 	%r60, %r57, %r90, %r3;
	mad.lo.s32 	%r61, %r58, %r15, %r60;
	mad.lo.s32 	%r20, %r59, %r56, %r61;
	ld.global.u32 	%r62, [%rd1+68];
	ld.global.u32 	%r63, [%rd1+72];
	mul.lo.s32 	%r64, %r63, %r11;
	ld.global.u32 	%r65, [%rd1+76];
	mad.lo.s32 	%r66, %r62, %r90, %r64;
	mad.lo.s32 	%r21, %r65, %r91, %r66;
	mov.u32 	%r92, %r8;
$L__BB1_6:
	mad.lo.s32 	%r67, %r19, %r92, %r20;
	add.s32 	%r68, %r92, %r21;
	mul.wide.s32 	%rd8, %r68, 4;
	add.s64 	%rd9, %rd2, %rd8;
	ld.global.f32 	%f23, [%rd9];
	mul.wide.s32 	%rd10, %r67, 4;
	add.s64 	%rd11, %rd3, %rd10;
	ld.global.f32 	%f24, [%rd11];
	fma.rn.f32 	%f85, %f23, %f24, %f85;
	add.s32 	%r92, %r92, %r6;
	setp.lt.s32 	%p4, %r92, %r17;
	@%p4 bra 	$L__BB1_6;
	st.shared.f32 	[%r12], %f85;
$L__BB1_8:
	add.s32 	%r91, %r91, %r5;
	setp.lt.s32 	%p5, %r91, %r14;
	@%p5 bra 	$L__BB1_4;
$L__BB1_9:
	mov.u32 	%r69, %ntid.x;
	add.s32 	%r90, %r90, %r69;
	setp.lt.s32 	%p6, %r90, %r13;
	@%p6 bra 	$L__BB1_2;
$L__BB1_10:
	bar.sync 	0;
	setp.ne.s32 	%p7, %r9, 0;
	@%p7 bra 	$L__BB1_27;
	mov.u32 	%r70, %ntid.x;
	mul.lo.s32 	%r71, %r70, %r5;
	mul.lo.s32 	%r26, %r71, %r6;
	setp.lt.u32 	%p8, %r26, 2;
	ld.shared.f32 	%f95, [sdata];
	@%p8 bra 	$L__BB1_26;
	add.s32 	%r27, %r26, -1;
	add.s32 	%r73, %r26, -2;
	and.b32  	%r28, %r27, 15;
	setp.lt.u32 	%p9, %r73, 15;
	mov.b32 	%r97, 1;
	@%p9 bra 	$L__BB1_16;
	mov.u32 	%r76, sdata;
	add.s32 	%r93, %r76, 32;
	and.b32  	%r77, %r27, -16;
	neg.s32 	%r95, %r77;
	mov.b32 	%r94, 0;
$L__BB1_14:
	.pragma "nounroll";
	ld.shared.f32 	%f26, [%r93+-28];
	add.f32 	%f27, %f26, %f95;
	ld.shared.v2.f32 	{%f28, %f29}, [%r93+-24];
	add.f32 	%f30, %f28, %f27;
	add.f32 	%f31, %f29, %f30;
	ld.shared.v4.f32 	{%f32, %f33, %f34, %f35}, [%r93+-16];
	add.f32 	%f36, %f32, %f31;
	add.f32 	%f37, %f33, %f36;
	add.f32 	%f38, %f34, %f37;
	add.f32 	%f39, %f35, %f38;
	ld.shared.v4.f32 	{%f40, %f41, %f42, %f43}, [%r93];
	add.f32 	%f44, %f40, %f39;
	add.f32 	%f45, %f41, %f44;
	add.f32 	%f46, %f42, %f45;
	add.f32 	%f47, %f43, %f46;
	ld.shared.v4.f32 	{%f48, %f49, %f50, %f51}, [%r93+16];
	add.f32 	%f52, %f48, %f47;
	add.f32 	%f53, %f49, %f52;
	add.f32 	%f54, %f50, %f53;
	add.f32 	%f55, %f51, %f54;
	ld.shared.f32 	%f56, [%r93+32];
	add.f32 	%f95, %f56, %f55;
	add.s32 	%r95, %r95, 16;
	add.s32 	%r94, %r94, 16;
	add.s32 	%r93, %r93, 64;
	setp.ne.s32 	%p10, %r95, 0;
	@%p10 bra 	$L__BB1_14;
	add.s32 	%r97, %r94, 1;
$L__BB1_16:
	setp.eq.s32 	%p11, %r28, 0;
	@%p11 bra 	$L__BB1_25;
	and.b32  	%r38, %r27, 7;
	setp.lt.u32 	%p12, %r28, 8;
	@%p12 bra 	$L__BB1_19;
	shl.b32 	%r78, %r97, 2;
	mov.u32 	%r79, sdata;
	add.s32 	%r80, %r79, %r78;
	ld.shared.f32 	%f58, [%r80];
	add.f32 	%f59, %f58, %f95;
	ld.shared.f32 	%f60, [%r80+4];
	add.f32 	%f61, %f60, %f59;
	ld.shared.f32 	%f62, [%r80+8];
	add.f32 	%f63, %f62, %f61;
	ld.shared.f32 	%f64, [%r80+12];
	add.f32 	%f65, %f64, %f63;
	ld.shared.f32 	%f66, [%r80+16];
	add.f32 	%f67, %f66, %f65;
	ld.shared.f32 	%f68, [%r80+20];
	add.f32 	%f69, %f68, %f67;
	ld.shared.f32 	%f70, [%r80+24];
	add.f32 	%f71, %f70, %f69;
	ld.shared.f32 	%f72, [%r80+28];
	add.f32 	%f95, %f72, %f71;
	add.s32 	%r97, %r97, 8;
$L__BB1_19:
	setp.eq.s32 	%p13, %r38, 0;
	@%p13 bra 	$L__BB1_25;
	and.b32  	%r41, %r27, 3;
	setp.lt.u32 	%p14, %r38, 4;
	@%p14 bra 	$L__BB1_22;
	shl.b32 	%r81, %r97, 2;
	mov.u32 	%r82, sdata;
	add.s32 	%r83, %r82, %r81;
	ld.shared.f32 	%f74, [%r83];
	add.f32 	%f75, %f74, %f95;
	ld.shared.f32 	%f76, [%r83+4];
	add.f32 	%f77, %f76, %f75;
	ld.shared.f32 	%f78, [%r83+8];
	add.f32 	%f79, %f78, %f77;
	ld.shared.f32 	%f80, [%r83+12];
	add.f32 	%f95, %f80, %f79;
	add.s32 	%r97, %r97, 4;
$L__BB1_22:
	setp.eq.s32 	%p15, %r41, 0;
	@%p15 bra 	$L__BB1_25;
	shl.b32 	%r84, %r97, 2;
	mov.u32 	%r85, sdata;
	add.s32 	%r100, %r85, %r84;
	neg.s32 	%r99, %r41;
$L__BB1_24:
	.pragma "nounroll";
	ld.shared.f32 	%f81, [%r100];
	add.f32 	%f95, %f81, %f95;
	add.s32 	%r100, %r100, 4;
	add.s32 	%r99, %r99, 1;
	setp.ne.s32 	%p16, %r99, 0;
	@%p16 bra 	$L__BB1_24;
$L__BB1_25:
	st.shared.f32 	[sdata], %f95;
$L__BB1_26:
	ld.param.u64 	%rd15, [weights_gradients_param_3];
	mov.u32 	%r86, %nctaid.y;
	mad.lo.s32 	%r87, %r1, %r86, %r2;
	mov.u32 	%r88, %nctaid.z;
	mad.lo.s32 	%r89, %r87, %r88, %r3;
	cvta.to.global.u64 	%rd12, %rd15;
	mul.wide.s32 	%rd13, %r89, 4;
	add.s64 	%rd14, %rd12, %rd13;
	st.global.f32 	[%rd14], %f95;
$L__BB1_27:
	ret;

}
	// .globl	inputs_gradients
.visible .entry inputs_gradients(
	.param .u64 .ptr .align 1 inputs_gradients_param_0,
	.param .u64 .ptr .align 1 inputs_gradients_param_1,
	.param .u64 .ptr .align 1 inputs_gradients_param_2,
	.param .u64 .ptr .align 1 inputs_gradients_param_3
)
{
	.reg .pred 	%p<70>;
	.reg .b32 	%r<127>;
	.reg .b32 	%f<55>;
	.reg .b64 	%rd<25>;

	ld.param.u64 	%rd9, [inputs_gradients_param_0];
	ld.param.u64 	%rd10, [inputs_gradients_param_1];
	ld.param.u64 	%rd11, [inputs_gradients_param_2];
	cvta.to.global.u64 	%rd1, %rd11;
	cvta.to.global.u64 	%rd2, %rd10;
	cvta.to.global.u64 	%rd3, %rd9;
	mov.u32 	%r55, %ctaid.x;
	mov.u32 	%r56, %ntid.x;
	mov.u32 	%r57, %tid.x;
	mad.lo.s32 	%r116, %r55, %r56, %r57;
	ld.global.u32 	%r2, [%rd3+64];
	ld.global.u32 	%r3, [%rd3+28];
	ld.global.u32 	%r58, [%rd3+32];
	setp.gt.s32 	%p1, %r116, %r58;
	@%p1 bra 	$L__BB2_8;
	ld.global.u32 	%r4, [%rd3+40];
	ld.global.u32 	%r5, [%rd3+44];
	ld.global.u32 	%r6, [%rd3+48];
	ld.global.u32 	%r7, [%rd3+56];
	ld.global.u32 	%r8, [%rd3+60];
	ld.global.u32 	%r59, [%rd3+24];
	ld.global.u32 	%r60, [%rd3+20];
	mul.lo.s32 	%r9, %r3, %r59;
	mul.lo.s32 	%r10, %r9, %r60;
	add.s64 	%rd4, %rd2, -4;
$L__BB2_2:
	div.s32 	%r12, %r116, %r10;
	mul.lo.s32 	%r13, %r12, %r10;
	sub.s32 	%r61, %r116, %r13;
	div.s32 	%r14, %r61, %r9;
	ld.global.u32 	%r15, [%rd3];
	setp.lt.s32 	%p2, %r15, 1;
	mov.f32 	%f53, 0f00000000;
	@%p2 bra 	$L__BB2_7;
	mad.lo.s32 	%r16, %r14, %r9, %r13;
	sub.s32 	%r62, %r116, %r16;
	div.s32 	%r17, %r62, %r3;
	ld.global.u32 	%r18, [%rd3+4];
	ld.global.u32 	%r19, [%rd3+8];
	setp.lt.s32 	%p3, %r18, 1;
	@%p3 bra 	$L__BB2_7;
	max.s32 	%r20, %r19, 1;
	mad.lo.s32 	%r64, %r17, %r3, %r16;
	add.s32 	%r65, %r64, %r19;
	sub.s32 	%r66, %r116, %r65;
	add.s32 	%r21, %r66, 1;
	sub.s32 	%r22, %r17, %r18;
	mov.f32 	%f53, 0f00000000;
	mov.b32 	%r117, 0;
$L__BB2_5:
	setp.gt.s32 	%p4, %r19, 0;
	@%p4 bra 	$L__BB2_9;
$L__BB2_6:
	add.s32 	%r117, %r117, 1;
	setp.eq.s32 	%p68, %r117, %r15;
	@%p68 bra 	$L__BB2_7;
	bra.uni 	$L__BB2_5;
$L__BB2_7:
	ld.param.u64 	%rd24, [inputs_gradients_param_3];
	cvta.to.global.u64 	%rd21, %rd24;
	mul.wide.s32 	%rd22, %r116, 4;
	add.s64 	%rd23, %rd21, %rd22;
	st.global.f32 	[%rd23], %f53;
	mov.u32 	%r113, %ntid.x;
	mov.u32 	%r114, %nctaid.x;
	mad.lo.s32 	%r116, %r113, %r114, %r116;
	ld.global.u32 	%r115, [%rd3+32];
	setp.le.s32 	%p69, %r116, %r115;
	@%p69 bra 	$L__BB2_2;
$L__BB2_8:
	ret;
$L__BB2_9:
	max.s32 	%r25, %r18, 1;
	mad.lo.s32 	%r68, %r117, %r7, %r14;
	mul.lo.s32 	%r26, %r68, %r8;
	mov.b32 	%r118, 0;
	mov.u32 	%r119, %r21;
	mov.u32 	%r120, %r22;
$L__BB2_10:
	mov.u32 	%r29, %r120;
	add.s32 	%r120, %r29, 1;
	not.b32 	%r70, %r118;
	add.s32 	%r31, %r26, %r70;
	mad.lo.s32 	%r71, %r12, %r4, %r117;
	mad.lo.s32 	%r72, %r71, %r5, %r120;
	mul.lo.s32 	%r32, %r72, %r6;
	setp.lt.s32 	%p5, %r19, 4;
	mov.b32 	%r125, 0;
	mov.u32 	%r126, %r119;
	@%p5 bra 	$L__BB2_34;
	and.b32  	%r73, %r20, 2147483644;
	neg.s32 	%r124, %r73;
	add.s32 	%r74, %r18, %r31;
	mad.lo.s32 	%r75, %r74, %r2, %r19;
	add.s32 	%r123, %r75, -1;
	add.s32 	%r122, %r119, 1;
	add.s32 	%r121, %r119, %r32;
$L__BB2_12:
	setp.lt.s32 	%p6, %r12, 0;
	mul.wide.s32 	%rd12, %r123, 4;
	add.s64 	%rd5, %rd4, %rd12;
	add.s32 	%r37, %r122, -1;
	mul.wide.s32 	%rd13, %r121, 4;
	add.s64 	%rd6, %rd1, %rd13;
	@%p6 bra 	$L__BB2_17;
	setp.lt.s32 	%p7, %r29, -1;
	ld.global.u32 	%r76, [%rd3+36];
	setp.ge.s32 	%p8, %r12, %r76;
	or.pred  	%p9, %p8, %p7;
	@%p9 bra 	$L__BB2_17;
	ld.global.u32 	%r77, [%rd3+44];
	setp.ge.s32 	%p10, %r120, %r77;
	setp.lt.s32 	%p11, %r37, 0;
	or.pred  	%p12, %p10, %p11;
	@%p12 bra 	$L__BB2_17;
	ld.global.u32 	%r78, [%rd3+48];
	setp.ge.s32 	%p13, %r37, %r78;
	@%p13 bra 	$L__BB2_17;
	ld.global.f32 	%f26, [%rd5+4];
	ld.global.f32 	%f27, [%rd6];
	fma.rn.f32 	%f53, %f26, %f27, %f53;
$L__BB2_17:
	@%p6 bra 	$L__BB2_22;
	setp.lt.s32 	%p15, %r29, -1;
	ld.global.u32 	%r79, [%rd3+36];
	setp.ge.s32 	%p16, %r12, %r79;
	or.pred  	%p17, %p16, %p15;
	@%p17 bra 	$L__BB2_22;
	ld.global.u32 	%r80, [%rd3+44];
	setp.ge.s32 	%p18, %r120, %r80;
	setp.lt.s32 	%p19, %r37, -1;
	or.pred  	%p20, %p18, %p19;
	@%p20 bra 	$L__BB2_22;
	ld.global.u32 	%r81, [%rd3+48];
	setp.ge.s32 	%p21, %r122, %r81;
	@%p21 bra 	$L__BB2_22;
	ld.global.f32 	%f28, [%rd5];
	ld.global.f32 	%f29, [%rd6+4];
	fma.rn.f32 	%f53, %f28, %f29, %f53;
$L__BB2_22:
	@%p6 bra 	$L__BB2_27;
	setp.lt.s32 	%p23, %r29, -1;
	ld.global.u32 	%r82, [%rd3+36];
	setp.ge.s32 	%p24, %r12, %r82;
	or.pred  	%p25, %p24, %p23;
	@%p25 bra 	$L__BB2_27;
	ld.global.u32 	%r83, [%rd3+44];
	setp.ge.s32 	%p26, %r120, %r83;
	setp.lt.s32 	%p27, %r37, -2;
	or.pred  	%p28, %p26, %p27;
	@%p28 bra 	$L__BB2_27;
	ld.global.u32 	%r84, [%rd3+48];
	add.s32 	%r85, %r122, 1;
	setp.ge.s32 	%p29, %r85, %r84;
	@%p29 bra 	$L__BB2_27;
	ld.global.f32 	%f30, [%rd5+-4];
	ld.global.f32 	%f31, [%rd6+8];
	fma.rn.f32 	%f53, %f30, %f31, %f53;
$L__BB2_27:
	@%p6 bra 	$L__BB2_32;
	setp.lt.s32 	%p31, %r29, -1;
	ld.global.u32 	%r86, [%rd3+36];
	setp.ge.s32 	%p32, %r12, %r86;
	or.pred  	%p33, %p32, %p31;
	@%p33 bra 	$L__BB2_32;
	ld.global.u32 	%r87, [%rd3+44];
	setp.ge.s32 	%p34, %r120, %r87;
	setp.lt.s32 	%p35, %r37, -3;
	or.pred  	%p36, %p34, %p35;
	@%p36 bra 	$L__BB2_32;
	ld.global.u32 	%r88, [%rd3+48];
	add.s32 	%r89, %r122, 2;
	setp.ge.s32 	%p37, %r89, %r88;
	@%p37 bra 	$L__BB2_32;
	ld.global.f32 	%f32, [%rd5+-8];
	ld.global.f32 	%f33, [%rd6+12];
	fma.rn.f32 	%f53, %f32, %f33, %f53;
$L__BB2_32:
	add.s32 	%r124, %r124, 4;
	add.s32 	%r123, %r123, -4;
	add.s32 	%r122, %r122, 4;
	add.s32 	%r121, %r121, 4;
	setp.eq.s32 	%p38, %r124, 0;
	@%p38 bra 	$L__BB2_33;
	bra.uni 	$L__BB2_12;
$L__BB2_33:
	add.s32 	%r126, %r122, -1;
	and.b32  	%r125, %r20, 2147483644;
$L__BB2_34:
	and.b32  	%r50, %r20, 3;
	setp.eq.s32 	%p39, %r50, 0;
	@%p39 bra 	$L__BB2_51;
	mul.lo.s32 	%r51, %r71, %r5;
	setp.lt.s32 	%p40, %r12, 0;
	add.s32 	%r91, %r18, %r31;
	not.b32 	%r92, %r125;
	add.s32 	%r93, %r19, %r92;
	mad.lo.s32 	%r94, %r91, %r2, %r93;
	mul.wide.s32 	%rd14, %r94, 4;
	add.s64 	%rd7, %rd2, %rd14;
	@%p40 bra 	$L__BB2_40;
	setp.lt.s32 	%p41, %r29, -1;
	ld.global.u32 	%r95, [%rd3+36];
	setp.ge.s32 	%p42, %r12, %r95;
	or.pred  	%p43, %p42, %p41;
	@%p43 bra 	$L__BB2_40;
	ld.global.u32 	%r96, [%rd3+44];
	setp.ge.s32 	%p44, %r120, %r96;
	setp.lt.s32 	%p45, %r126, 0;
	or.pred  	%p46, %p44, %p45;
	@%p46 bra 	$L__BB2_40;
	ld.global.u32 	%r97, [%rd3+48];
	setp.ge.s32 	%p47, %r126, %r97;
	@%p47 bra 	$L__BB2_40;
	ld.global.f32 	%f34, [%rd7];
	add.s32 	%r98, %r51, %r120;
	mad.lo.s32 	%r99, %r98, %r6, %r126;
	mul.wide.s32 	%rd15, %r99, 4;
	add.s64 	%rd16, %rd1, %rd15;
	ld.global.f32 	%f35, [%rd16];
	fma.rn.f32 	%f53, %f34, %f35, %f53;
$L__BB2_40:
	setp.eq.s32 	%p48, %r50, 1;
	@%p48 bra 	$L__BB2_51;
	@%p40 bra 	$L__BB2_46;
	setp.lt.s32 	%p50, %r29, -1;
	ld.global.u32 	%r100, [%rd3+36];
	setp.ge.s32 	%p51, %r12, %r100;
	or.pred  	%p52, %p51, %p50;
	@%p52 bra 	$L__BB2_46;
	ld.global.u32 	%r101, [%rd3+44];
	setp.ge.s32 	%p53, %r120, %r101;
	setp.lt.s32 	%p54, %r126, -1;
	or.pred  	%p55, %p53, %p54;
	@%p55 bra 	$L__BB2_46;
	ld.global.u32 	%r102, [%rd3+48];
	add.s32 	%r103, %r126, 1;
	setp.ge.s32 	%p56, %r103, %r102;
	@%p56 bra 	$L__BB2_46;
	ld.global.f32 	%f36, [%rd7+-4];
	add.s32 	%r104, %r51, %r120;
	mad.lo.s32 	%r105, %r104, %r6, %r126;
	mul.wide.s32 	%rd17, %r105, 4;
	add.s64 	%rd18, %rd1, %rd17;
	ld.global.f32 	%f37, [%rd18+4];
	fma.rn.f32 	%f53, %f36, %f37, %f53;
$L__BB2_46:
	setp.eq.s32 	%p58, %r50, 2;
	or.pred  	%p59, %p58, %p40;
	@%p59 bra 	$L__BB2_51;
	setp.lt.s32 	%p60, %r29, -1;
	ld.global.u32 	%r106, [%rd3+36];
	setp.ge.s32 	%p61, %r12, %r106;
	or.pred  	%p62, %p61, %p60;
	@%p62 bra 	$L__BB2_51;
	ld.global.u32 	%r107, [%rd3+44];
	setp.ge.s32 	%p63, %r120, %r107;
	setp.lt.s32 	%p64, %r126, -2;
	or.pred  	%p65, %p63, %p64;
	@%p65 bra 	$L__BB2_51;
	ld.global.u32 	%r108, [%rd3+48];
	add.s32 	%r109, %r126, 2;
	setp.ge.s32 	%p66, %r109, %r108;
	@%p66 bra 	$L__BB2_51;
	ld.global.f32 	%f38, [%rd7+-8];
	add.s32 	%r110, %r51, %r120;
	mad.lo.s32 	%r111, %r110, %r6, %r126;
	mul.wide.s32 	%rd19, %r111, 4;
	add.s64 	%rd20, %rd1, %rd19;
	ld.global.f32 	%f39, [%rd20+8];
	fma.rn.f32 	%f53, %f38, %f39, %f53;
$L__BB2_51:
	add.s32 	%r112, %r119, %r20;
	sub.s32 	%r119, %r112, %r19;
	add.s32 	%r118, %r118, 1;
	setp.eq.s32 	%p67, %r118, %r25;
	@%p67 bra 	$L__BB2_6;
	bra.uni 	$L__BB2_10;

}


// ===== COMPILED SASS (sm_100) =====

	.target	sm_100

	.elftype	@"ET_EXEC"


//--------------------- .note.nv.tkinfo           --------------------------
	.section	.note.nv.tkinfo,"",@"SHT_NOTE"
	.sectionflags	@"SHF_NOTE_NV_TKINFO"
	.tkinfo
        /*0018*/ 	.word	0x00000002
        /*0030*/ 	.string	""
        /*0030*/ 	.string	"ptxas"
        /*0030*/ 	.string	"Cuda compilation tools, release 13.0, V13.0.88"
        /*0030*/ 	.string	"Build cuda_13.0.r13.0/compiler.36424714_0"
        /*0030*/ 	.string	"-arch sm_100 -m 64 "



//--------------------- .note.nv.cuinfo           --------------------------
	.section	.note.nv.cuinfo,"",@"SHT_NOTE"
	.sectionflags	@"SHF_NOTE_NV_CUINFO"
        /*0018*/ 	.short	0x0002
        /*001a*/ 	.short	0x0064
        /*001c*/ 	.short	0x0082
	.zero		2


//--------------------- .nv.info                  --------------------------
	.section	.nv.info,"",@"SHT_CUDA_INFO"
	.align	4


	//----- nvinfo : EIATTR_REGCOUNT
	.align		4
        /*0000*/ 	.byte	0x04, 0x2f
        /*0002*/ 	.short	(.L_1 - .L_0)
	.align		4
.L_0:
        /*0004*/ 	.word	index@(activation)
        /*0008*/ 	.word	0x00000016


	//----- nvinfo : EIATTR_FRAME_SIZE
	.align		4
.L_1:
        /*000c*/ 	.byte	0x04, 0x11
        /*000e*/ 	.short	(.L_3 - .L_2)
	.align		4
.L_2:
        /*0010*/ 	.word	index@(activation)
        /*0014*/ 	.word	0x00000000


	//----- nvinfo : EIATTR_REGCOUNT
	.align		4
.L_3:
        /*0018*/ 	.byte	0x04, 0x2f
        /*001a*/ 	.short	(.L_5 - .L_4)
	.align		4
.L_4:
        /*001c*/ 	.word	index@(weights_gradients)
        /*0020*/ 	.word	0x00000020


	//----- nvinfo : EIATTR_FRAME_SIZE
	.align		4
.L_5:
        /*0024*/ 	.byte	0x04, 0x11
        /*0026*/ 	.short	(.L_7 - .L_6)
	.align		4
.L_6:
        /*0028*/ 	.word	index@(weights_gradients)
        /*002c*/ 	.word	0x00000000


	//----- nvinfo : EIATTR_REGCOUNT
	.align		4
.L_7:
        /*0030*/ 	.byte	0x04, 0x2f
        /*0032*/ 	.short	(.L_9 - .L_8)
	.align		4
.L_8:
        /*0034*/ 	.word	index@(inputs_gradients)
        /*0038*/ 	.word	0x0000002b


	//----- nvinfo : EIATTR_FRAME_SIZE
	.align		4
.L_9:
        /*003c*/ 	.byte	0x04, 0x11
        /*003e*/ 	.short	(.L_11 - .L_10)
	.align		4
.L_10:
        /*0040*/ 	.word	index@(inputs_gradients)
        /*0044*/ 	.word	0x00000000


	//----- nvinfo : EIATTR_MIN_STACK_SIZE
	.align		4
.L_11:
        /*0048*/ 	.byte	0x04, 0x12
        /*004a*/ 	.short	(.L_13 - .L_12)
	.align		4
.L_12:
        /*004c*/ 	.word	index@(inputs_gradients)
        /*0050*/ 	.word	0x00000000


	//----- nvinfo : EIATTR_MIN_STACK_SIZE
	.align		4
.L_13:
        /*0054*/ 	.byte	0x04, 0x12
        /*0056*/ 	.short	(.L_15 - .L_14)
	.align		4
.L_14:
        /*0058*/ 	.word	index@(weights_gradients)
        /*005c*/ 	.word	0x00000000


	//----- nvinfo : EIATTR_MIN_STACK_SIZE
	.align		4
.L_15:
        /*0060*/ 	.byte	0x04, 0x12
        /*0062*/ 	.short	(.L_17 - .L_16)
	.align		4
.L_16:
        /*0064*/ 	.word	index@(activation)
        /*0068*/ 	.word	0x00000000
.L_17:


//--------------------- .nv.compat                --------------------------
	.section	.nv.compat,"",@"SHT_CUDA_COMPAT_INFO"
	.align	4
        /*0000*/ 	.byte	0x02, 0x09, 0x00, 0x00, 0x02, 0x02, 0x01, 0x00, 0x02, 0x05, 0x05, 0x00, 0x03, 0x07, 0x01, 0x01
        /*0010*/ 	.byte	0x02, 0x03, 0x00, 0x00, 0x02, 0x06, 0x01, 0x00, 0x04, 0x0b, 0x08, 0x00, 0x09, 0x00, 0x00, 0x00
        /*0020*/ 	.byte	0x00, 0x00, 0x00, 0x00


//--------------------- .nv.info.inputs_gradients --------------------------
	.section	.nv.info.inputs_gradients,"",@"SHT_CUDA_INFO"
	.sectionflags	@""
	.align	4


	//----- nvinfo : EIATTR_CUDA_API_VERSION
	.align		4
        /*0000*/ 	.byte	0x04, 0x37
        /*0002*/ 	.short	(.L_19 - .L_18)
.L_18:
        /*0004*/ 	.word	0x00000082


	//----- nvinfo : EIATTR_KPARAM_INFO
	.align		4
.L_19:
        /*0008*/ 	.byte	0x04, 0x17
        /*000a*/ 	.short	(.L_21 - .L_20)
.L_20:
        /*000c*/ 	.word	0x00000000
        /*0010*/ 	.short	0x0003
        /*0012*/ 	.short	0x0018
        /*0014*/ 	.byte	0x00, 0xf5, 0x21, 0x00


	//----- nvinfo : EIATTR_KPARAM_INFO
	.align		4
.L_21:
        /*0018*/ 	.byte	0x04, 0x17
        /*001a*/ 	.short	(.L_23 - .L_22)
.L_22:
        /*001c*/ 	.word	0x00000000
        /*0020*/ 	.short	0x0002
        /*0022*/ 	.short	0x0010
        /*0024*/ 	.byte	0x00, 0xf5, 0x21, 0x00


	//----- nvinfo : EIATTR_KPARAM_INFO
	.align		4
.L_23:
        /*0028*/ 	.byte	0x04, 0x17
        /*002a*/ 	.short	(.L_25 - .L_24)
.L_24:
        /*002c*/ 	.word	0x00000000
        /*0030*/ 	.short	0x0001
        /*0032*/ 	.short	0x0008
        /*0034*/ 	.byte	0x00, 0xf5, 0x21, 0x00


	//----- nvinfo : EIATTR_KPARAM_INFO
	.align		4
.L_25:
        /*0038*/ 	.byte	0x04, 0x17
        /*003a*/ 	.short	(.L_27 - .L_26)
.L_26:
        /*003c*/ 	.word	0x00000000
        /*0040*/ 	.short	0x0000
        /*0042*/ 	.short	0x0000
        /*0044*/ 	.byte	0x00, 0xf5, 0x21, 0x00


	//----- nvinfo : EIATTR_SPARSE_MMA_MASK
	.align		4
.L_27:
        /*0048*/ 	.byte	0x03, 0x50
        /*004a*/ 	.short	0x0000


	//----- nvinfo : EIATTR_MAXREG_COUNT
	.align		4
        /*004c*/ 	.byte	0x03, 0x1b
        /*004e*/ 	.short	0x00ff


	//----- nvinfo : EIATTR_MERCURY_ISA_VERSION
	.align		4
        /*0050*/ 	.byte	0x03, 0x5f
        /*0052*/ 	.short	0x0101


	//----- nvinfo : EIATTR_VRC_CTA_INIT_COUNT
	.align		4
        /*0054*/ 	.byte	0x02, 0x4a
	.zero		1
	.zero		1


	//----- nvinfo : EIATTR_EXIT_INSTR_OFFSETS
	.align		4
        /*0058*/ 	.byte	0x04, 0x1c
        /*005a*/ 	.short	(.L_29 - .L_28)


	//   ....[0]....
.L_28:
        /*005c*/ 	.word	0x00000090


	//   ....[1]....
        /*0060*/ 	.word	0x000014c0


	//----- nvinfo : EIATTR_CRS_STACK_SIZE
	.align		4
.L_29:
        /*0064*/ 	.byte	0x04, 0x1e
        /*0066*/ 	.short	(.L_31 - .L_30)
.L_30:
        /*0068*/ 	.word	0x00000000


	//----- nvinfo : EIATTR_CBANK_PARAM_SIZE
	.align		4
.L_31:
        /*006c*/ 	.byte	0x03, 0x19
        /*006e*/ 	.short	0x0020


	//----- nvinfo : EIATTR_PARAM_CBANK
	.align		4
        /*0070*/ 	.byte	0x04, 0x0a
        /*0072*/ 	.short	(.L_33 - .L_32)
	.align		4
.L_32:
        /*0074*/ 	.word	index@(.nv.constant0.inputs_gradients)
        /*0078*/ 	.short	0x0380
        /*007a*/ 	.short	0x0020


	//----- nvinfo : EIATTR_SW_WAR
	.align		4
.L_33:
        /*007c*/ 	.byte	0x04, 0x36
        /*007e*/ 	.short	(.L_35 - .L_34)
.L_34:
        /*0080*/ 	.word	0x00000008
.L_35:


//--------------------- .nv.info.weights_gradients --------------------------
	.section	.nv.info.weights_gradients,"",@"SHT_CUDA_INFO"
	.sectionflags	@""
	.align	4


	//----- nvinfo : EIATTR_CUDA_API_VERSION
	.align		4
        /*0000*/ 	.byte	0x04, 0x37
        /*0002*/ 	.short	(.L_37 - .L_36)
.L_36:
        /*0004*/ 	.word	0x00000082


	//----- nvinfo : EIATTR_KPARAM_INFO
	.align		4
.L_37:
        /*0008*/ 	.byte	0x04, 0x17
        /*000a*/ 	.short	(.L_39 - .L_38)
.L_38:
        /*000c*/ 	.word	0x00000000
        /*0010*/ 	.short	0x0003
        /*0012*/ 	.short	0x0018
        /*0014*/ 	.byte	0x00, 0xf5, 0x21, 0x00


	//----- nvinfo : EIATTR_KPARAM_INFO
	.align		4
.L_39:
        /*0018*/ 	.byte	0x04, 0x17
        /*001a*/ 	.short	(.L_41 - .L_40)
.L_40:
        /*001c*/ 	.word	0x00000000
        /*0020*/ 	.short	0x0002
        /*0022*/ 	.short	0x0010
        /*0024*/ 	.byte	0x00, 0xf5, 0x21, 0x00


	//----- nvinfo : EIATTR_KPARAM_INFO
	.align		4
.L_41:
        /*0028*/ 	.byte	0x04, 0x17
        /*002a*/ 	.short	(.L_43 - .L_42)
.L_42:
        /*002c*/ 	.word	0x00000000
        /*0030*/ 	.short	0x0001
        /*0032*/ 	.short	0x0008
        /*0034*/ 	.byte	0x00, 0xf5, 0x21, 0x00


	//----- nvinfo : EIATTR_KPARAM_INFO
	.align		4
.L_43:
        /*0038*/ 	.byte	0x04, 0x17
        /*003a*/ 	.short	(.L_45 - .L_44)
.L_44:
        /*003c*/ 	.word	0x00000000
        /*0040*/ 	.short	0x0000
        /*0042*/ 	.short	0x0000
        /*0044*/ 	.byte	0x00, 0xf5, 0x21, 0x00


	//----- nvinfo : EIATTR_SPARSE_MMA_MASK
	.align		4
.L_45:
        /*0048*/ 	.byte	0x03, 0x50
        /*004a*/ 	.short	0x0000


	//----- nvinfo : EIATTR_MAXREG_COUNT
	.align		4
        /*004c*/ 	.byte	0x03, 0x1b
        /*004e*/ 	.short	0x00ff


	//----- nvinfo : EIATTR_NUM_BARRIERS
	.align		4
        /*0050*/ 	.byte	0x02, 0x4c
        /*0052*/ 	.byte	0x01
	.zero		1


	//----- nvinfo : EIATTR_MERCURY_ISA_VERSION
	.align		4
        /*0054*/ 	.byte	0x03, 0x5f
        /*0056*/ 	.short	0x0101


	//----- nvinfo : EIATTR_UNUSED_LOAD_BYTE_OFFSET
	.align		4
        /*0058*/ 	.byte	0x04, 0x44
        /*005a*/ 	.short	(.L_47 - .L_46)


	//   ....[0]....
.L_46:
        /*005c*/ 	.word	0x00000760
        /*0060*/ 	.word	0x0000fff0


	//----- nvinfo : EIATTR_VRC_CTA_INIT_COUNT
	.align		4
.L_47:
        /*0064*/ 	.byte	0x02, 0x4a
	.zero		1
	.zero		1


	//----- nvinfo : EIATTR_EXIT_INSTR_OFFSETS
	.align		4
        /*0068*/ 	.byte	0x04, 0x1c
        /*006a*/ 	.short	(.L_49 - .L_48)


	//   ....[0]....
.L_48:
        /*006c*/ 	.word	0x00000620


	//   ....[1]....
        /*0070*/ 	.word	0x00000c90


	//----- nvinfo : EIATTR_CRS_STACK_SIZE
	.align		4
.L_49:
        /*0074*/ 	.byte	0x04, 0x1e
        /*0076*/ 	.short	(.L_51 - .L_50)
.L_50:
        /*0078*/ 	.word	0x00000000


	//----- nvinfo : EIATTR_CBANK_PARAM_SIZE
	.align		4
.L_51:
        /*007c*/ 	.byte	0x03, 0x19
        /*007e*/ 	.short	0x0020


	//----- nvinfo : EIATTR_PARAM_CBANK
	.align		4
        /*0080*/ 	.byte	0x04, 0x0a
        /*0082*/ 	.short	(.L_53 - .L_52)
	.align		4
.L_52:
        /*0084*/ 	.word	index@(.nv.constant0.weights_gradients)
        /*0088*/ 	.short	0x0380
        /*008a*/ 	.short	0x0020


	//----- nvinfo : EIATTR_SW_WAR
	.align		4
.L_53:
        /*008c*/ 	.byte	0x04, 0x36
        /*008e*/ 	.short	(.L_55 - .L_54)
.L_54:
        /*0090*/ 	.word	0x00000008
.L_55:


//--------------------- .nv.info.activation       --------------------------
	.section	.nv.info.activation,"",@"SHT_CUDA_INFO"
	.sectionflags	@""
	.align	4


	//----- nvinfo : EIATTR_CUDA_API_VERSION
	.align		4
        /*0000*/ 	.byte	0x04, 0x37
        /*0002*/ 	.short	(.L_57 - .L_56)
.L_56:
        /*0004*/ 	.word	0x00000082


	//----- nvinfo : EIATTR_KPARAM_INFO
	.align		4
.L_57:
        /*0008*/ 	.byte	0x04, 0x17
        /*000a*/ 	.short	(.L_59 - .L_58)
.L_58:
        /*000c*/ 	.word	0x00000000
        /*0010*/ 	.short	0x0004
        /*0012*/ 	.short	0x0020
        /*0014*/ 	.byte	0x00, 0xf5, 0x21, 0x00


	//----- nvinfo : EIATTR_KPARAM_INFO
	.align		4
.L_59:
        /*0018*/ 	.byte	0x04, 0x17
        /*001a*/ 	.short	(.L_61 - .L_60)
.L_60:
        /*001c*/ 	.word	0x00000000
        /*0020*/ 	.short	0x0003
        /*0022*/ 	.short	0x0018
        /*0024*/ 	.byte	0x00, 0xf5, 0x21, 0x00


	//----- nvinfo : EIATTR_KPARAM_INFO
	.align		4
.L_61:
        /*0028*/ 	.byte	0x04, 0x17
        /*002a*/ 	.short	(.L_63 - .L_62)
.L_62:
        /*002c*/ 	.word	0x00000000
        /*0030*/ 	.short	0x0002
        /*0032*/ 	.short	0x0010
        /*0034*/ 	.byte	0x00, 0xf5, 0x21, 0x00


	//----- nvinfo : EIATTR_KPARAM_INFO
	.align		4
.L_63:
        /*0038*/ 	.byte	0x04, 0x17
        /*003a*/ 	.short	(.L_65 - .L_64)
.L_64:
        /*003c*/ 	.word	0x00000000
        /*0040*/ 	.short	0x0001
        /*0042*/ 	.short	0x0008
        /*0044*/ 	.byte	0x00, 0xf5, 0x21, 0x00


	//----- nvinfo : EIATTR_KPARAM_INFO
	.align		4
.L_65:
        /*0048*/ 	.byte	0x04, 0x17
        /*004a*/ 	.short	(.L_67 - .L_66)
.L_66:
        /*004c*/ 	.word	0x00000000
        /*0050*/ 	.short	0x0000
        /*0052*/ 	.short	0x0000
        /*0054*/ 	.byte	0x00, 0xf5, 0x21, 0x00


	//----- nvinfo : EIATTR_SPARSE_MMA_MASK
	.align		4
.L_67:
        /*0058*/ 	.byte	0x03, 0x50
        /*005a*/ 	.short	0x0000


	//----- nvinfo : EIATTR_MAXREG_COUNT
	.align		4
        /*005c*/ 	.byte	0x03, 0x1b
        /*005e*/ 	.short	0x00ff


	//----- nvinfo : EIATTR_MERCURY_ISA_VERSION
	.align		4
        /*0060*/ 	.byte	0x03, 0x5f
        /*0062*/ 	.short	0x0101


	//----- nvinfo : EIATTR_VRC_CTA_INIT_COUNT
	.align		4
        /*0064*/ 	.byte	0x02, 0x4a
	.zero		1
	.zero		1


	//----- nvinfo : EIATTR_EXIT_INSTR_OFFSETS
	.align		4
        /*0068*/ 	.byte	0x04, 0x1c
        /*006a*/ 	.short	(.L_69 - .L_68)


	//   ....[0]....
.L_68:
        /*006c*/ 	.word	0x000000f0


	//   ....[1]....
        /*0070*/ 	.word	0x00000510


	//----- nvinfo : EIATTR_CBANK_PARAM_SIZE
	.align		4
.L_69:
        /*0074*/ 	.byte	0x03, 0x19
        /*0076*/ 	.short	0x0028


	//----- nvinfo : EIATTR_PARAM_CBANK
	.align		4
        /*0078*/ 	.byte	0x04, 0x0a
        /*007a*/ 	.short	(.L_71 - .L_70)
	.align		4
.L_70:
        /*007c*/ 	.word	index@(.nv.constant0.activation)
        /*0080*/ 	.short	0x0380
        /*0082*/ 	.short	0x0028


	//----- nvinfo : EIATTR_SW_WAR
	.align		4
.L_71:
        /*0084*/ 	.byte	0x04, 0x36
        /*0086*/ 	.short	(.L_73 - .L_72)
.L_72:
        /*0088*/ 	.word	0x00000008
.L_73:


//--------------------- .nv.callgraph             --------------------------
	.section	.nv.callgraph,"",@"SHT_CUDA_CALLGRAPH"
	.align	4
	.sectionentsize	8
	.align		4
        /*0000*/ 	.word	0x00000000
	.align		4
        /*0004*/ 	.word	0xffffffff
	.align		4
        /*0008*/ 	.word	0x00000000
	.align		4
        /*000c*/ 	.word	0xfffffffe
	.align		4
        /*0010*/ 	.word	0x00000000
	.align		4
        /*0014*/ 	.word	0xfffffffd
	.align		4
        /*0018*/ 	.word	0x00000000
	.align		4
        /*001c*/ 	.word	0xfffffffc


//--------------------- .text.inputs_gradients    --------------------------
	.section	.text.inputs_gradients,"ax",@progbits
	.align	128
        .global         inputs_gradients
        .type           inputs_gradients,@function
        .size           inputs_gradients,(.L_x_47 - inputs_gradients)
        .other          inputs_gradients,@"STO_CUDA_ENTRY STV_DEFAULT"
inputs_gradients:
.text.inputs_gradients:
[----:B------:R-:W-:Y:S08]  /*0000*/  LDC R1, c[0x0][0x37c] ;  /* 0x0000df00ff017b82 */ /* 0x000ff00000000800 */
[----:B------:R-:W0:Y:S01]  /*0010*/  LDC.64 R12, c[0x0][0x380] ;  /* 0x0000e000ff0c7b82 */ /* 0x000e220000000a00 */
[----:B------:R-:W0:Y:S02]  /*0020*/  LDCU.64 UR6, c[0x0][0x358] ;  /* 0x00006b00ff0677ac */ /* 0x000e240008000a00 */
[----:B0-----:R-:W2:Y:S05]  /*0030*/  LDG.E R3, desc[UR6][R12.64+0x20] ;  /* 0x000020060c037981 */ /* 0x001eaa000c1e1900 */
[----:B------:R-:W0:Y:S01]  /*0040*/  S2UR UR4, SR_CTAID.X ;  /* 0x00000000000479c3 */ /* 0x000e220000002500 */
[----:B------:R-:W0:Y:S07]  /*0050*/  S2R R5, SR_TID.X ;  /* 0x0000000000057919 */ /* 0x000e2e0000002100 */
[----:B------:R-:W0:Y:S02]  /*0060*/  LDC R10, c[0x0][0x360] ;  /* 0x0000d800ff0a7b82 */ /* 0x000e240000000800 */
[----:B0-----:R-:W-:-:S05]  /*0070*/  IMAD R10, R10, UR4, R5 ;  /* 0x000000040a0a7c24 */ /* 0x001fca000f8e0205 */
[----:B--2---:R-:W-:-:S13]  /*0080*/  ISETP.GT.AND P0, PT, R10, R3, PT ;  /* 0x000000030a00720c */ /* 0x004fda0003f04270 */
[----:B------:R-:W-:Y:S05]  /*0090*/  @P0 EXIT ;  /* 0x000000000000094d */ /* 0x000fea0003800000 */
[----:B------:R-:W2:Y:S01]  /*00a0*/  LDG.E R2, desc[UR6][R12.64+0x1c] ;  /* 0x00001c060c027981 */ /* 0x000ea2000c1e1900 */
[----:B------:R-:W0:Y:S03]  /*00b0*/  LDCU.64 UR4, c[0x0][0x388] ;  /* 0x00007100ff0477ac */ /* 0x000e260008000a00 */
[----:B------:R-:W2:Y:S04]  /*00c0*/  LDG.E R9, desc[UR6][R12.64+0x18] ;  /* 0x000018060c097981 */ /* 0x000ea8000c1e1900 */
[----:B------:R-:W3:Y:S04]  /*00d0*/  LDG.E R0, desc[UR6][R12.64+0x14] ;  /* 0x000014060c007981 */ /* 0x000ee8000c1e1900 */
[----:B------:R1:W5:Y:S04]  /*00e0*/  LDG.E R3, desc[UR6][R12.64+0x40] ;  /* 0x000040060c037981 */ /* 0x000368000c1e1900 */
[----:B------:R1:W5:Y:S04]  /*00f0*/  LDG.E R4, desc[UR6][R12.64+0x28] ;  /* 0x000028060c047981 */ /* 0x000368000c1e1900 */
[----:B------:R1:W5:Y:S04]  /*0100*/  LDG.E R5, desc[UR6][R12.64+0x2c] ;  /* 0x00002c060c057981 */ /* 0x000368000c1e1900 */
[----:B------:R1:W5:Y:S04]  /*0110*/  LDG.E R6, desc[UR6][R12.64+0x30] ;  /* 0x000030060c067981 */ /* 0x000368000c1e1900 */
[----:B------:R1:W5:Y:S04]  /*0120*/  LDG.E R7, desc[UR6][R12.64+0x38] ;  /* 0x000038060c077981 */ /* 0x000368000c1e1900 */
[----:B------:R1:W5:Y:S01]  /*0130*/  LDG.E R8, desc[UR6][R12.64+0x3c] ;  /* 0x00003c060c087981 */ /* 0x000362000c1e1900 */
[----:B0-----:R-:W-:-:S04]  /*0140*/  UIADD3 UR4, UP0, UPT, UR4, -0x4, URZ ;  /* 0xfffffffc04047890 */ /* 0x001fc8000ff1e0ff */
[----:B------:R-:W-:Y:S01]  /*0150*/  UIADD3.X UR5, UPT, UPT, UR5, -0x1, URZ, UP0, !UPT ;  /* 0xffffffff05057890 */ /* 0x000fe200087fe4ff */
[----:B--2---:R-:W-:-:S04]  /*0160*/  IMAD R9, R2, R9, RZ ;  /* 0x0000000902097224 */ /* 0x004fc800078e02ff */
[----:B-1-3--:R-:W-:-:S07]  /*0170*/  IMAD R11, R0, R9, RZ ;  /* 0x00000009000b7224 */ /* 0x00afce00078e02ff */
.L_x_20:
[----:B------:R-:W0:Y:S02]  /*0180*/  LDC.64 R20, c[0x0][0x380] ;  /* 0x0000e000ff147b82 */ /* 0x000e240000000a00 */
[----:B0-----:R-:W2:Y:S01]  /*0190*/  LDG.E R12, desc[UR6][R20.64] ;  /* 0x00000006140c7981 */ /* 0x001ea2000c1e1900 */
[----:B------:R-:W-:Y:S02]  /*01a0*/  IABS R17, R11 ;  /* 0x0000000b00117213 */ /* 0x000fe40000000000 */
[-C--:B------:R-:W-:Y:S02]  /*01b0*/  IABS R18, R9.reuse ;  /* 0x0000000900127213 */ /* 0x080fe40000000000 */
[----:B------:R-:W0:Y:S01]  /*01c0*/  I2F.RP R0, R17 ;  /* 0x0000001100007306 */ /* 0x000e220000209400 */
[----:B------:R-:W-:-:S05]  /*01d0*/  IABS R19, R9 ;  /* 0x0000000900137213 */ /* 0x000fca0000000000 */
[----:B------:R-:W-:Y:S02]  /*01e0*/  IMAD.MOV R19, RZ, RZ, -R19 ;  /* 0x000000ffff137224 */ /* 0x000fe400078e0a13 */
[----:B0-----:R-:W0:Y:S02]  /*01f0*/  MUFU.RCP R0, R0 ;  /* 0x0000000000007308 */ /* 0x001e240000001000 */
[----:B0-----:R-:W-:Y:S01]  /*0200*/  VIADD R14, R0, 0xffffffe ;  /* 0x0ffffffe000e7836 */ /* 0x001fe20000000000 */
[----:B------:R-:W-:-:S05]  /*0210*/  IABS R0, R10 ;  /* 0x0000000a00007213 */ /* 0x000fca0000000000 */
[----:B------:R0:W1:Y:S02]  /*0220*/  F2I.FTZ.U32.TRUNC.NTZ R15, R14 ;  /* 0x0000000e000f7305 */ /* 0x000064000021f000 */
[----:B0-----:R-:W-:Y:S02]  /*0230*/  IMAD.MOV.U32 R14, RZ, RZ, RZ ;  /* 0x000000ffff0e7224 */ /* 0x001fe400078e00ff */
[----:B-1----:R-:W-:-:S04]  /*0240*/  IMAD.MOV R16, RZ, RZ, -R15 ;  /* 0x000000ffff107224 */ /* 0x002fc800078e0a0f */
[----:B------:R-:W-:Y:S01]  /*0250*/  IMAD R13, R16, R17, RZ ;  /* 0x00000011100d7224 */ /* 0x000fe200078e02ff */
[----:B------:R-:W-:-:S03]  /*0260*/  IABS R16, R11 ;  /* 0x0000000b00107213 */ /* 0x000fc60000000000 */
[----:B------:R-:W-:-:S04]  /*0270*/  IMAD.HI.U32 R15, R15, R13, R14 ;  /* 0x0000000d0f0f7227 */ /* 0x000fc800078e000e */
[----:B------:R-:W-:Y:S02]  /*0280*/  IMAD.MOV R14, RZ, RZ, -R16 ;  /* 0x000000ffff0e7224 */ /* 0x000fe400078e0a10 */
[----:B------:R-:W-:Y:S01]  /*0290*/  IMAD.HI.U32 R13, R15, R0, RZ ;  /* 0x000000000f0d7227 */ /* 0x000fe200078e00ff */
[----:B------:R-:W0:Y:S03]  /*02a0*/  I2F.RP R16, R18 ;  /* 0x0000001200107306 */ /* 0x000e260000209400 */
[----:B------:R-:W-:-:S05]  /*02b0*/  IMAD R0, R13, R14, R0 ;  /* 0x0000000e0d007224 */ /* 0x000fca00078e0200 */
[----:B------:R-:W-:Y:S01]  /*02c0*/  ISETP.GT.U32.AND P1, PT, R17, R0, PT ;  /* 0x000000001100720c */ /* 0x000fe20003f24070 */
[----:B0-----:R-:W0:-:S12]  /*02d0*/  MUFU.RCP R16, R16 ;  /* 0x0000001000107308 */ /* 0x001e180000001000 */
[-C--:B------:R-:W-:Y:S01]  /*02e0*/  @!P1 IADD3 R0, PT, PT, R0, -R17.reuse, RZ ;  /* 0x8000001100009210 */ /* 0x080fe20007ffe0ff */
[----:B------:R-:W-:Y:S01]  /*02f0*/  @!P1 VIADD R13, R13, 0x1 ;  /* 0x000000010d0d9836 */ /* 0x000fe20000000000 */
[----:B------:R-:W-:Y:S02]  /*0300*/  ISETP.NE.AND P1, PT, R11, RZ, PT ;  /* 0x000000ff0b00720c */ /* 0x000fe40003f25270 */
[----:B------:R-:W-:Y:S02]  /*0310*/  ISETP.GE.U32.AND P0, PT, R0, R17, PT ;  /* 0x000000110000720c */ /* 0x000fe40003f06070 */
[----:B------:R-:W-:-:S04]  /*0320*/  LOP3.LUT R0, R10, R11, RZ, 0x3c, !PT ;  /* 0x0000000b0a007212 */ /* 0x000fc800078e3cff */
[----:B------:R-:W-:Y:S01]  /*0330*/  ISETP.GE.AND P2, PT, R0, RZ, PT ;  /* 0x000000ff0000720c */ /* 0x000fe20003f46270 */
[----:B0-----:R-:W-:-:S04]  /*0340*/  VIADD R14, R16, 0xffffffe ;  /* 0x0ffffffe100e7836 */ /* 0x001fc80000000000 */
[----:B------:R0:W1:Y:S02]  /*0350*/  F2I.FTZ.U32.TRUNC.NTZ R15, R14 ;  /* 0x0000000e000f7305 */ /* 0x000064000021f000 */
[----:B------:R-:W-:-:S06]  /*0360*/  @P0 VIADD R13, R13, 0x1 ;  /* 0x000000010d0d0836 */ /* 0x000fcc0000000000 */
[----:B------:R-:W-:Y:S01]  /*0370*/  @!P2 IMAD.MOV R13, RZ, RZ, -R13 ;  /* 0x000000ffff0da224 */ /* 0x000fe200078e0a0d */
[----:B------:R-:W-:Y:S01]  /*0380*/  @!P1 LOP3.LUT R13, RZ, R11, RZ, 0x33, !PT ;  /* 0x0000000bff0d9212 */ /* 0x000fe200078e33ff */
[----:B0-----:R-:W-:-:S04]  /*0390*/  IMAD.MOV.U32 R14, RZ, RZ, RZ ;  /* 0x000000ffff0e7224 */ /* 0x001fc800078e00ff */
[----:B------:R-:W-:Y:S01]  /*03a0*/  IMAD R25, R11, R13, RZ ;  /* 0x0000000d0b197224 */ /* 0x000fe200078e02ff */
[----:B-1----:R-:W-:-:S03]  /*03b0*/  IADD3 R17, PT, PT, RZ, -R15, RZ ;  /* 0x8000000fff117210 */ /* 0x002fc60007ffe0ff */
[----:B------:R-:W-:Y:S02]  /*03c0*/  IMAD.IADD R0, R10, 0x1, -R25 ;  /* 0x000000010a007824 */ /* 0x000fe400078e0a19 */
[----:B------:R-:W-:-:S03]  /*03d0*/  IMAD R17, R17, R18, RZ ;  /* 0x0000001211117224 */ /* 0x000fc600078e02ff */
[----:B------:R-:W-:Y:S01]  /*03e0*/  IABS R16, R0 ;  /* 0x0000000000107213 */ /* 0x000fe20000000000 */
[----:B------:R-:W-:Y:S01]  /*03f0*/  IMAD.HI.U32 R14, R15, R17, R14 ;  /* 0x000000110f0e7227 */ /* 0x000fe200078e000e */
[----:B------:R-:W-:-:S03]  /*0400*/  LOP3.LUT R0, R0, R9, RZ, 0x3c, !PT ;  /* 0x0000000900007212 */ /* 0x000fc600078e3cff */
[----:B------:R-:W-:Y:S01]  /*0410*/  IMAD.MOV.U32 R15, RZ, RZ, R16 ;  /* 0x000000ffff0f7224 */ /* 0x000fe200078e0010 */
[----:B------:R-:W-:Y:S02]  /*0420*/  MOV R16, R19 ;  /* 0x0000001300107202 */ /* 0x000fe40000000f00 */
[----:B------:R-:W-:Y:S01]  /*0430*/  ISETP.GE.AND P0, PT, R0, RZ, PT ;  /* 0x000000ff0000720c */ /* 0x000fe20003f06270 */
[----:B------:R-:W-:-:S04]  /*0440*/  IMAD.HI.U32 R14, R14, R15, RZ ;  /* 0x0000000f0e0e7227 */ /* 0x000fc800078e00ff */
[----:B------:R-:W-:-:S05]  /*0450*/  IMAD R15, R14, R16, R15 ;  /* 0x000000100e0f7224 */ /* 0x000fca00078e020f */
[----:B------:R-:W-:-:S13]  /*0460*/  ISETP.GT.U32.AND P2, PT, R18, R15, PT ;  /* 0x0000000f1200720c */ /* 0x000fda0003f44070 */
[----:B------:R-:W-:Y:S02]  /*0470*/  @!P2 IMAD.IADD R15, R15, 0x1, -R18 ;  /* 0x000000010f0fa824 */ /* 0x000fe400078e0a12 */
[----:B------:R-:W-:Y:S01]  /*0480*/  @!P2 VIADD R14, R14, 0x1 ;  /* 0x000000010e0ea836 */ /* 0x000fe20000000000 */
[----:B------:R-:W-:Y:S02]  /*0490*/  ISETP.NE.AND P2, PT, R9, RZ, PT ;  /* 0x000000ff0900720c */ /* 0x000fe40003f45270 */
[----:B------:R-:W-:Y:S01]  /*04a0*/  ISETP.GE.U32.AND P1, PT, R15, R18, PT ;  /* 0x000000120f00720c */ /* 0x000fe20003f26070 */
[----:B------:R-:W-:-:S12]  /*04b0*/  HFMA2 R15, -RZ, RZ, 0, 0 ;  /* 0x00000000ff0f7431 */ /* 0x000fd800000001ff */
[----:B------:R-:W-:-:S04]  /*04c0*/  @P1 VIADD R14, R14, 0x1 ;  /* 0x000000010e0e1836 */ /* 0x000fc80000000000 */
[----:B------:R-:W-:Y:S01]  /*04d0*/  @!P0 IMAD.MOV R14, RZ, RZ, -R14 ;  /* 0x000000ffff0e8224 */ /* 0x000fe200078e0a0e */
[----:B------:R-:W-:Y:S02]  /*04e0*/  @!P2 LOP3.LUT R14, RZ, R9, RZ, 0x33, !PT ;  /* 0x00000009ff0ea212 */ /* 0x000fe400078e33ff */
[----:B--2---:R-:W-:-:S13]  /*04f0*/  ISETP.GE.AND P1, PT, R12, 0x1, PT ;  /* 0x000000010c00780c */ /* 0x004fda0003f26270 */
[----:B------:R-:W-:Y:S05]  /*0500*/  @!P1 BRA `(.L_x_0) ;  /* 0x0000000c00c49947 */ /* 0x000fea0003800000 */
[----:B------:R-:W2:Y:S01]  /*0510*/  LDG.E R16, desc[UR6][R20.64+0x4] ;  /* 0x0000040614107981 */ /* 0x000ea2000c1e1900 */
[----:B------:R-:W-:Y:S01]  /*0520*/  IABS R23, R2 ;  /* 0x0000000200177213 */ /* 0x000fe20000000000 */
[----:B------:R-:W-:-:S03]  /*0530*/  IMAD R27, R9, R14, R25 ;  /* 0x0000000e091b7224 */ /* 0x000fc600078e0219 */
[----:B------:R-:W0:Y:S01]  /*0540*/  I2F.RP R0, R23 ;  /* 0x0000001700007306 */ /* 0x000e220000209400 */
[----:B------:R-:W-:-:S07]  /*0550*/  IMAD.IADD R17, R10, 0x1, -R27 ;  /* 0x000000010a117824 */ /* 0x000fce00078e0a1b */
[----:B0-----:R-:W0:Y:S02]  /*0560*/  MUFU.RCP R0, R0 ;  /* 0x0000000000007308 */ /* 0x001e240000001000 */
[----:B0-----:R-:W-:Y:S01]  /*0570*/  VIADD R18, R0, 0xffffffe ;  /* 0x0ffffffe00127836 */ /* 0x001fe20000000000 */
[----:B------:R-:W-:Y:S02]  /*0580*/  IABS R0, R17 ;  /* 0x0000001100007213 */ /* 0x000fe40000000000 */
[----:B------:R-:W-:-:S03]  /*0590*/  LOP3.LUT R17, R17, R2, RZ, 0x3c, !PT ;  /* 0x0000000211117212 */ /* 0x000fc600078e3cff */
[----:B------:R0:W1:Y:S01]  /*05a0*/  F2I.FTZ.U32.TRUNC.NTZ R19, R18 ;  /* 0x0000001200137305 */ /* 0x000062000021f000 */
[----:B------:R-:W-:Y:S01]  /*05b0*/  ISETP.GE.AND P0, PT, R17, RZ, PT ;  /* 0x000000ff1100720c */ /* 0x000fe20003f06270 */
[----:B0-----:R-:W-:Y:S02]  /*05c0*/  IMAD.MOV.U32 R18, RZ, RZ, RZ ;  /* 0x000000ffff127224 */ /* 0x001fe400078e00ff */
[----:B-1----:R-:W-:-:S04]  /*05d0*/  IMAD.MOV R22, RZ, RZ, -R19 ;  /* 0x000000ffff167224 */ /* 0x002fc800078e0a13 */
[----:B------:R-:W-:Y:S01]  /*05e0*/  IMAD R25, R22, R23, RZ ;  /* 0x0000001716197224 */ /* 0x000fe200078e02ff */
[----:B------:R-:W-:-:S03]  /*05f0*/  IABS R22, R2 ;  /* 0x0000000200167213 */ /* 0x000fc60000000000 */
[----:B------:R-:W-:Y:S01]  /*0600*/  IMAD.HI.U32 R19, R19, R25, R18 ;  /* 0x0000001913137227 */ /* 0x000fe200078e0012 */
[----:B------:R-:W-:-:S05]  /*0610*/  IADD3 R18, PT, PT, RZ, -R22, RZ ;  /* 0x80000016ff127210 */ /* 0x000fca0007ffe0ff */
[----:B------:R-:W-:-:S04]  /*0620*/  IMAD.HI.U32 R19, R19, R0, RZ ;  /* 0x0000000013137227 */ /* 0x000fc800078e00ff */
[----:B------:R-:W-:-:S05]  /*0630*/  IMAD R0, R19, R18, R0 ;  /* 0x0000001213007224 */ /* 0x000fca00078e0200 */
[----:B------:R-:W-:-:S13]  /*0640*/  ISETP.GT.U32.AND P2, PT, R23, R0, PT ;  /* 0x000000001700720c */ /* 0x000fda0003f44070 */
[----:B------:R-:W-:Y:S02]  /*0650*/  @!P2 IMAD.IADD R0, R0, 0x1, -R23 ;  /* 0x000000010000a824 */ /* 0x000fe400078e0a17 */
[----:B------:R-:W-:Y:S01]  /*0660*/  @!P2 VIADD R19, R19, 0x1 ;  /* 0x000000011313a836 */ /* 0x000fe20000000000 */
[----:B------:R-:W-:Y:S02]  /*0670*/  ISETP.NE.AND P2, PT, R2, RZ, PT ;  /* 0x000000ff0200720c */ /* 0x000fe40003f45270 */
[----:B------:R-:W-:-:S13]  /*0680*/  ISETP.GE.U32.AND P1, PT, R0, R23, PT ;  /* 0x000000170000720c */ /* 0x000fda0003f26070 */
[----:B------:R-:W-:-:S04]  /*0690*/  @P1 VIADD R19, R19, 0x1 ;  /* 0x0000000113131836 */ /* 0x000fc80000000000 */
[----:B------:R-:W-:Y:S01]  /*06a0*/  @!P0 IMAD.MOV R19, RZ, RZ, -R19 ;  /* 0x000000ffff138224 */ /* 0x000fe200078e0a13 */
[----:B------:R-:W-:Y:S02]  /*06b0*/  @!P2 LOP3.LUT R19, RZ, R2, RZ, 0x33, !PT ;  /* 0x00000002ff13a212 */ /* 0x000fe400078e33ff */
[----:B--2---:R-:W-:-:S13]  /*06c0*/  ISETP.GE.AND P1, PT, R16, 0x1, PT ;  /* 0x000000011000780c */ /* 0x004fda0003f26270 */
[----:B------:R-:W-:Y:S05]  /*06d0*/  @!P1 BRA `(.L_x_0) ;  /* 0x0000000c00509947 */ /* 0x000fea0003800000 */
[----:B------:R-:W2:Y:S01]  /*06e0*/  LDG.E R17, desc[UR6][R20.64+0x8] ;  /* 0x0000080614117981 */ /* 0x000ea2000c1e1900 */
[----:B------:R-:W-:Y:S01]  /*06f0*/  IMAD R0, R2, R19, R27 ;  /* 0x0000001302007224 */ /* 0x000fe200078e021b */
[----:B------:R-:W-:Y:S01]  /*0700*/  IADD3 R18, PT, PT, R19, -R16, RZ ;  /* 0x8000001013127210 */ /* 0x000fe20007ffe0ff */
[----:B------:R-:W-:Y:S02]  /*0710*/  IMAD.MOV.U32 R15, RZ, RZ, RZ ;  /* 0x000000ffff0f7224 */ /* 0x000fe400078e00ff */
[----:B------:R-:W-:Y:S01]  /*0720*/  IMAD.MOV.U32 R19, RZ, RZ, RZ ;  /* 0x000000ffff137224 */ /* 0x000fe200078e00ff */
[----:B--2---:R-:W-:Y:S02]  /*0730*/  IADD3 R0, PT, PT, R10, -R0, -R17 ;  /* 0x800000000a007210 */ /* 0x004fe40007ffe811 */
[----:B------:R-:W-:-:S03]  /*0740*/  VIMNMX R26, PT, PT, R17, 0x1, !PT ;  /* 0x00000001111a7848 */ /* 0x000fc60007fe0100 */
[----:B------:R-:W-:-:S07]  /*0750*/  VIADD R27, R0, 0x1 ;  /* 0x00000001001b7836 */ /* 0x000fce0000000000 */
.L_x_19:
[----:B------:R-:W-:-:S13]  /*0760*/  ISETP.GT.AND P0, PT, R17, RZ, PT ;  /* 0x000000ff1100720c */ /* 0x000fda0003f04270 */
[----:B------:R-:W-:Y:S05]  /*0770*/  @!P0 BRA `(.L_x_1) ;  /* 0x0000000c001c8947 */ /* 0x000fea0003800000 */
[----:B-----5:R-:W-:Y:S01]  /*0780*/  IMAD R21, R7, R19, R14 ;  /* 0x0000001307157224 */ /* 0x020fe200078e020e */
[----:B------:R-:W-:Y:S01]  /*0790*/  VIMNMX R28, PT, PT, R16, 0x1, !PT ;  /* 0x00000001101c7848 */ /* 0x000fe20007fe0100 */
[----:B------:R-:W-:Y:S01]  /*07a0*/  IMAD.MOV.U32 R29, RZ, RZ, RZ ;  /* 0x000000ffff1d7224 */ /* 0x000fe200078e00ff */
[----:B------:R-:W-:Y:S01]  /*07b0*/  MOV R30, R27 ;  /* 0x0000001b001e7202 */ /* 0x000fe20000000f00 */
[----:B------:R-:W-:Y:S02]  /*07c0*/  IMAD.MOV.U32 R31, RZ, RZ, R18 ;  /* 0x000000ffff1f7224 */ /* 0x000fe400078e0012 */
[----:B------:R-:W-:-:S07]  /*07d0*/  IMAD R32, R8, R21, RZ ;  /* 0x0000001508207224 */ /* 0x000fce00078e02ff */
.L_x_18:
[----:B------:R-:W-:Y:S01]  /*07e0*/  ISETP.GE.AND P0, PT, R17, 0x4, PT ;  /* 0x000000041100780c */ /* 0x000fe20003f06270 */
[----:B------:R-:W-:Y:S01]  /*07f0*/  VIADD R0, R31, 0x1 ;  /* 0x000000011f007836 */ /* 0x000fe20000000000 */
[----:B------:R-:W-:Y:S01]  /*0800*/  LOP3.LUT R35, RZ, R29, RZ, 0x33, !PT ;  /* 0x0000001dff237212 */ /* 0x000fe200078e33ff */
[----:B------:R-:W-:Y:S02]  /*0810*/  VIADD R29, R29, 0x1 ;  /* 0x000000011d1d7836 */ /* 0x000fe40000000000 */
[----:B------:R-:W-:Y:S02]  /*0820*/  HFMA2 R22, -RZ, RZ, 0, 0 ;  /* 0x00000000ff167431 */ /* 0x000fe400000001ff */
[----:B------:R-:W-:Y:S02]  /*0830*/  IMAD.MOV.U32 R33, RZ, RZ, R31 ;  /* 0x000000ffff217224 */ /* 0x000fe400078e001f */
[----:B------:R-:W-:Y:S01]  /*0840*/  IMAD R34, R4, R13, R19 ;  /* 0x0000000d04227224 */ /* 0x000fe200078e0213 */
[----:B------:R-:W-:Y:S01]  /*0850*/  ISETP.NE.AND P1, PT, R29, R28, PT ;  /* 0x0000001c1d00720c */ /* 0x000fe20003f25270 */
[----:B------:R-:W-:-:S02]  /*0860*/  IMAD.MOV.U32 R25, RZ, RZ, R30 ;  /* 0x000000ffff197224 */ /* 0x000fc400078e001e */
[----:B------:R-:W-:Y:S02]  /*0870*/  IMAD.IADD R35, R32, 0x1, R35 ;  /* 0x0000000120237824 */ /* 0x000fe400078e0223 */
[----:B------:R-:W-:Y:S01]  /*0880*/  IMAD.MOV.U32 R31, RZ, RZ, R0 ;  /* 0x000000ffff1f7224 */ /* 0x000fe200078e0000 */
[----:B------:R-:W-:Y:S07]  /*0890*/  @!P0 BRA `(.L_x_2) ;  /* 0x0000000400888947 */ /* 0x000fee0003800000 */
[----:B------:R-:W-:Y:S01]  /*08a0*/  IMAD R21, R5, R34, R0 ;  /* 0x0000002205157224 */ /* 0x000fe200078e0200 */
[----:B------:R-:W-:Y:S01]  /*08b0*/  IADD3 R0, PT, PT, R16, R35, RZ ;  /* 0x0000002310007210 */ /* 0x000fe20007ffe0ff */
[----:B------:R-:W-:Y:S01]  /*08c0*/  VIADD R36, R30, 0x1 ;  /* 0x000000011e247836 */ /* 0x000fe20000000000 */
[----:B------:R-:W-:Y:S01]  /*08d0*/  LOP3.LUT R37, R26, 0x7ffffffc, RZ, 0xc0, !PT ;  /* 0x7ffffffc1a257812 */ /* 0x000fe200078ec0ff */
[----:B------:R-:W-:Y:S01]  /*08e0*/  IMAD R21, R6, R21, RZ ;  /* 0x0000001506157224 */ /* 0x000fe200078e02ff */
[----:B------:R-:W-:Y:S01]  /*08f0*/  ISETP.GE.AND P2, PT, R13, RZ, PT ;  /* 0x000000ff0d00720c */ /* 0x000fe20003f46270 */
[----:B------:R-:W-:Y:S02]  /*0900*/  IMAD R0, R3, R0, R17 ;  /* 0x0000000003007224 */ /* 0x000fe400078e0211 */
[----:B------:R-:W-:Y:S02]  /*0910*/  IMAD.MOV R37, RZ, RZ, -R37 ;  /* 0x000000ffff257224 */ /* 0x000fe400078e0a25 */
[----:B------:R-:W-:Y:S01]  /*0920*/  IMAD.IADD R38, R21, 0x1, R30 ;  /* 0x0000000115267824 */ /* 0x000fe200078e021e */
[----:B------:R-:W-:-:S07]  /*0930*/  IADD3 R39, PT, PT, R0, -0x1, RZ ;  /* 0xffffffff00277810 */ /* 0x000fce0007ffe0ff */
.L_x_11:
[----:B------:R-:W0:Y:S01]  /*0940*/  LDC.64 R22, c[0x0][0x390] ;  /* 0x0000e400ff167b82 */ /* 0x000e220000000a00 */
[----:B------:R-:W-:Y:S01]  /*0950*/  VIADD R37, R37, 0x4 ;  /* 0x0000000425257836 */ /* 0x000fe20000000000 */
[----:B------:R-:W-:Y:S01]  /*0960*/  BSSY.RECONVERGENT B0, `(.L_x_3) ;  /* 0x0000017000007945 */ /* 0x000fe20003800200 */
[----:B------:R-:W-:Y:S01]  /*0970*/  IMAD.U32 R20, RZ, RZ, UR4 ;  /* 0x00000004ff147e24 */ /* 0x000fe2000f8e00ff */
[----:B------:R-:W-:Y:S01]  /*0980*/  IADD3 R0, PT, PT, R36, -0x1, RZ ;  /* 0xffffffff24007810 */ /* 0x000fe20007ffe0ff */
[----:B------:R-:W-:Y:S01]  /*0990*/  IMAD.U32 R21, RZ, RZ, UR5 ;  /* 0x00000005ff157e24 */ /* 0x000fe2000f8e00ff */
[----:B------:R-:W-:Y:S01]  /*09a0*/  ISETP.NE.AND P3, PT, R37, RZ, PT ;  /* 0x000000ff2500720c */ /* 0x000fe20003f65270 */
[----:B------:R-:W-:-:S04]  /*09b0*/  IMAD.WIDE R20, R39, 0x4, R20 ;  /* 0x0000000427147825 */ /* 0x000fc800078e0214 */
[----:B0-----:R-:W-:Y:S01]  /*09c0*/  IMAD.WIDE R22, R38, 0x4, R22 ;  /* 0x0000000426167825 */ /* 0x001fe200078e0216 */
[----:B------:R-:W-:Y:S07]  /*09d0*/  @!P2 BRA `(.L_x_4) ;  /* 0x00000000003ca947 */ /* 0x000fee0003800000 */
[----:B------:R-:W0:Y:S02]  /*09e0*/  LDC.64 R24, c[0x0][0x380] ;  /* 0x0000e000ff187b82 */ /* 0x000e240000000a00 */
[----:B0-----:R-:W2:Y:S01]  /*09f0*/  LDG.E R40, desc[UR6][R24.64+0x24] ;  /* 0x0000240618287981 */ /* 0x001ea2000c1e1900 */
[----:B------:R-:W-:-:S04]  /*0a00*/  ISETP.GE.AND P0, PT, R33, -0x1, PT ;  /* 0xffffffff2100780c */ /* 0x000fc80003f06270 */
[----:B--2---:R-:W-:-:S13]  /*0a10*/  ISETP.GE.OR P0, PT, R13, R40, !P0 ;  /* 0x000000280d00720c */ /* 0x004fda0004706670 */
[----:B------:R-:W-:Y:S05]  /*0a20*/  @P0 BRA `(.L_x_4) ;  /* 0x0000000000280947 */ /* 0x000fea0003800000 */
[----:B------:R-:W2:Y:S01]  /*0a30*/  LDG.E R40, desc[UR6][R24.64+0x2c] ;  /* 0x00002c0618287981 */ /* 0x000ea2000c1e1900 */
[----:B------:R-:W-:-:S04]  /*0a40*/  ISETP.GE.AND P0, PT, R0, RZ, PT ;  /* 0x000000ff0000720c */ /* 0x000fc80003f06270 */
[----:B--2---:R-:W-:-:S13]  /*0a50*/  ISETP.GE.OR P0, PT, R31, R40, !P0 ;  /* 0x000000281f00720c */ /* 0x004fda0004706670 */
[----:B------:R-:W-:Y:S05]  /*0a60*/  @P0 BRA `(.L_x_4) ;  /* 0x0000000000180947 */ /* 0x000fea0003800000 */
[----:B------:R-:W2:Y:S02]  /*0a70*/  LDG.E R25, desc[UR6][R24.64+0x30] ;  /* 0x0000300618197981 */ /* 0x000ea4000c1e1900 */
[----:B--2---:R-:W-:-:S13]  /*0a80*/  ISETP.GE.AND P0, PT, R0, R25, PT ;  /* 0x000000190000720c */ /* 0x004fda0003f06270 */
[----:B------:R-:W-:Y:S05]  /*0a90*/  @P0 BRA `(.L_x_4) ;  /* 0x00000000000c0947 */ /* 0x000fea0003800000 */
[----:B------:R-:W2:Y:S04]  /*0aa0*/  LDG.E R24, desc[UR6][R20.64+0x4] ;  /* 0x0000040614187981 */ /* 0x000ea8000c1e1900 */
[----:B------:R-:W2:Y:S02]  /*0ab0*/  LDG.E R25, desc[UR6][R22.64] ;  /* 0x0000000616197981 */ /* 0x000ea4000c1e1900 */
[----:B--2---:R-:W-:-:S07]  /*0ac0*/  FFMA R15, R24, R25, R15 ;  /* 0x00000019180f7223 */ /* 0x004fce000000000f */
.L_x_4:
[----:B------:R-:W-:Y:S05]  /*0ad0*/  BSYNC.RECONVERGENT B0 ;  /* 0x0000000000007941 */ /* 0x000fea0003800200 */
.L_x_3:
[----:B------:R-:W-:Y:S04]  /*0ae0*/  BSSY.RECONVERGENT B0, `(.L_x_5) ;  /* 0x0000011000007945 */ /* 0x000fe80003800200 */
[----:B------:R-:W-:Y:S05]  /*0af0*/  @!P2 BRA `(.L_x_6) ;  /* 0x00000000003ca947 */ /* 0x000fea0003800000 */
[----:B------:R-:W0:Y:S02]  /*0b00*/  LDC.64 R24, c[0x0][0x380] ;  /* 0x0000e000ff187b82 */ /* 0x000e240000000a00 */
[----:B0-----:R-:W2:Y:S01]  /*0b10*/  LDG.E R40, desc[UR6][R24.64+0x24] ;  /* 0x0000240618287981 */ /* 0x001ea2000c1e1900 */
[----:B------:R-:W-:-:S04]  /*0b20*/  ISETP.GE.AND P0, PT, R33, -0x1, PT ;  /* 0xffffffff2100780c */ /* 0x000fc80003f06270 */
[----:B--2---:R-:W-:-:S13]  /*0b30*/  ISETP.GE.OR P0, PT, R13, R40, !P0 ;  /* 0x000000280d00720c */ /* 0x004fda0004706670 */
[----:B------:R-:W-:Y:S05]  /*0b40*/  @P0 BRA `(.L_x_6) ;  /* 0x0000000000280947 */ /* 0x000fea0003800000 */
[----:B------:R-:W2:Y:S01]  /*0b50*/  LDG.E R40, desc[UR6][R24.64+0x2c] ;  /* 0x00002c0618287981 */ /* 0x000ea2000c1e1900 */
[----:B------:R-:W-:-:S04]  /*0b60*/  ISETP.GE.AND P0, PT, R0, -0x1, PT ;  /* 0xffffffff0000780c */ /* 0x000fc80003f06270 */
        /* <DEDUP_REMOVED lines=8> */
.L_x_6:
[----:B------:R-:W-:Y:S05]  /*0bf0*/  BSYNC.RECONVERGENT B0 ;  /* 0x0000000000007941 */ /* 0x000fea0003800200 */
.L_x_5:
        /* <DEDUP_REMOVED lines=11> */
[----:B------:R-:W2:Y:S01]  /*0cb0*/  LDG.E R25, desc[UR6][R24.64+0x30] ;  /* 0x0000300618197981 */ /* 0x000ea2000c1e1900 */
[----:B------:R-:W-:-:S05]  /*0cc0*/  VIADD R40, R36, 0x1 ;  /* 0x0000000124287836 */ /* 0x000fca0000000000 */
[----:B--2---:R-:W-:-:S13]  /*0cd0*/  ISETP.GE.AND P0, PT, R40, R25, PT ;  /* 0x000000192800720c */ /* 0x004fda0003f06270 */
[----:B------:R-:W-:Y:S05]  /*0ce0*/  @P0 BRA `(.L_x_8) ;  /* 0x00000000000c0947 */ /* 0x000fea0003800000 */
[----:B------:R-:W2:Y:S04]  /*0cf0*/  LDG.E R24, desc[UR6][R20.64+-0x4] ;  /* 0xfffffc0614187981 */ /* 0x000ea8000c1e1900 */
[----:B------:R-:W2:Y:S02]  /*0d00*/  LDG.E R25, desc[UR6][R22.64+0x8] ;  /* 0x0000080616197981 */ /* 0x000ea4000c1e1900 */
[----:B--2---:R-:W-:-:S07]  /*0d10*/  FFMA R15, R24, R25, R15 ;  /* 0x00000019180f7223 */ /* 0x004fce000000000f */
.L_x_8:
[----:B------:R-:W-:Y:S05]  /*0d20*/  BSYNC.RECONVERGENT B0 ;  /* 0x0000000000007941 */ /* 0x000fea0003800200 */
.L_x_7:
        /* <DEDUP_REMOVED lines=18> */
.L_x_10:
[----:B------:R-:W-:Y:S05]  /*0e50*/  BSYNC.RECONVERGENT B0 ;  /* 0x0000000000007941 */ /* 0x000fea0003800200 */
.L_x_9:
[----:B------:R-:W-:Y:S01]  /*0e60*/  VIADD R39, R39, 0xfffffffc ;  /* 0xfffffffc27277836 */ /* 0x000fe20000000000 */
[----:B------:R-:W-:Y:S01]  /*0e70*/  IADD3 R36, PT, PT, R36, 0x4, RZ ;  /* 0x0000000424247810 */ /* 0x000fe20007ffe0ff */
[----:B------:R-:W-:Y:S01]  /*0e80*/  VIADD R38, R38, 0x4 ;  /* 0x0000000426267836 */ /* 0x000fe20000000000 */
[----:B------:R-:W-:Y:S06]  /*0e90*/  @P3 BRA `(.L_x_11) ;  /* 0xfffffff800a83947 */ /* 0x000fec000383ffff */
[----:B------:R-:W-:Y:S01]  /*0ea0*/  VIADD R25, R36, 0xffffffff ;  /* 0xffffffff24197836 */ /* 0x000fe20000000000 */
[----:B------:R-:W-:-:S07]  /*0eb0*/  LOP3.LUT R22, R26, 0x7ffffffc, RZ, 0xc0, !PT ;  /* 0x7ffffffc1a167812 */ /* 0x000fce00078ec0ff */
.L_x_2:
[----:B------:R-:W-:-:S13]  /*0ec0*/  LOP3.LUT P0, R0, R26, 0x3, RZ, 0xc0, !PT ;  /* 0x000000031a007812 */ /* 0x000fda000780c0ff */
[----:B------:R-:W-:Y:S05]  /*0ed0*/  @!P0 BRA `(.L_x_12) ;  /* 0x00000004003c8947 */ /* 0x000fea0003800000 */
[----:B------:R-:W0:Y:S01]  /*0ee0*/  LDC.64 R20, c[0x0][0x388] ;  /* 0x0000e200ff147b82 */ /* 0x000e220000000a00 */
[----:B------:R-:W-:Y:S01]  /*0ef0*/  ISETP.GE.AND P0, PT, R13, RZ, PT ;  /* 0x000000ff0d00720c */ /* 0x000fe20003f06270 */
[----:B------:R-:W-:Y:S01]  /*0f00*/  IMAD.IADD R23, R16, 0x1, R35 ;  /* 0x0000000110177824 */ /* 0x000fe200078e0223 */
[----:B------:R-:W-:Y:S01]  /*0f10*/  LOP3.LUT R22, RZ, R22, RZ, 0x33, !PT ;  /* 0x00000016ff167212 */ /* 0x000fe200078e33ff */
[----:B------:R-:W-:Y:S01]  /*0f20*/  BSSY.RECONVERGENT B0, `(.L_x_13) ;  /* 0x0000019000007945 */ /* 0x000fe20003800200 */
[----:B------:R-:W-:Y:S02]  /*0f30*/  IMAD R34, R5, R34, RZ ;  /* 0x0000002205227224 */ /* 0x000fe400078e02ff */
[----:B------:R-:W-:-:S05]  /*0f40*/  IADD3 R22, PT, PT, R17, R22, RZ ;  /* 0x0000001611167210 */ /* 0x000fca0007ffe0ff */
[----:B------:R-:W-:-:S04]  /*0f50*/  IMAD R23, R3, R23, R22 ;  /* 0x0000001703177224 */ /* 0x000fc800078e0216 */
[----:B0-----:R-:W-:Y:S01]  /*0f60*/  IMAD.WIDE R22, R23, 0x4, R20 ;  /* 0x0000000417167825 */ /* 0x001fe200078e0214 */
[----:B------:R-:W-:Y:S06]  /*0f70*/  @!P0 BRA `(.L_x_14) ;  /* 0x00000000004c8947 */ /* 0x000fec0003800000 */
        /* <DEDUP_REMOVED lines=12> */
[----:B------:R-:W0:Y:S01]  /*1040*/  LDC.64 R20, c[0x0][0x390] ;  /* 0x0000e400ff147b82 */ /* 0x000e220000000a00 */
[----:B------:R-:W-:-:S04]  /*1050*/  IMAD.IADD R24, R31, 0x1, R34 ;  /* 0x000000011f187824 */ /* 0x000fc800078e0222 */
[----:B------:R-:W-:Y:S02]  /*1060*/  IMAD R35, R6, R24, R25 ;  /* 0x0000001806237224 */ /* 0x000fe400078e0219 */
[----:B------:R-:W2:Y:S02]  /*1070*/  LDG.E R24, desc[UR6][R22.64] ;  /* 0x0000000616187981 */ /* 0x000ea4000c1e1900 */
[----:B0-----:R-:W-:-:S06]  /*1080*/  IMAD.WIDE R20, R35, 0x4, R20 ;  /* 0x0000000423147825 */ /* 0x001fcc00078e0214 */
[----:B------:R-:W2:Y:S02]  /*1090*/  LDG.E R20, desc[UR6][R20.64] ;  /* 0x0000000614147981 */ /* 0x000ea4000c1e1900 */
[----:B--2---:R-:W-:-:S07]  /*10a0*/  FFMA R15, R24, R20, R15 ;  /* 0x00000014180f7223 */ /* 0x004fce000000000f */
.L_x_14:
[----:B------:R-:W-:Y:S05]  /*10b0*/  BSYNC.RECONVERGENT B0 ;  /* 0x0000000000007941 */ /* 0x000fea0003800200 */
.L_x_13:
[----:B------:R-:W-:Y:S01]  /*10c0*/  ISETP.NE.AND P2, PT, R0, 0x1, PT ;  /* 0x000000010000780c */ /* 0x000fe20003f45270 */
[----:B------:R-:W-:-:S12]  /*10d0*/  BSSY.RECONVERGENT B0, `(.L_x_12) ;  /* 0x000002f000007945 */ /* 0x000fd80003800200 */
[----:B------:R-:W-:Y:S05]  /*10e0*/  @!P2 BRA `(.L_x_15) ;  /* 0x0000000000b4a947 */ /* 0x000fea0003800000 */
        /* <DEDUP_REMOVED lines=22> */
.L_x_17:
[----:B------:R-:W-:Y:S05]  /*1250*/  BSYNC.RECONVERGENT B1 ;  /* 0x0000000000017941 */ /* 0x000fea0003800200 */
.L_x_16:
[----:B------:R-:W-:-:S13]  /*1260*/  ISETP.EQ.OR P0, PT, R0, 0x2, !P0 ;  /* 0x000000020000780c */ /* 0x000fda0004702670 */
[----:B------:R-:W-:Y:S05]  /*1270*/  @P0 BRA `(.L_x_15) ;  /* 0x0000000000500947 */ /* 0x000fea0003800000 */
        /* <DEDUP_REMOVED lines=10> */
[----:B------:R-:W-:-:S04]  /*1320*/  IADD3 R0, PT, PT, R25, 0x2, RZ ;  /* 0x0000000219007810 */ /* 0x000fc80007ffe0ff */
[----:B--2---:R-:W-:-:S13]  /*1330*/  ISETP.GE.AND P0, PT, R0, R21, PT ;  /* 0x000000150000720c */ /* 0x004fda0003f06270 */
[----:B------:R-:W-:Y:S05]  /*1340*/  @P0 BRA `(.L_x_15) ;  /* 0x00000000001c0947 */ /* 0x000fea0003800000 */
[----:B------:R-:W0:Y:S01]  /*1350*/  LDC.64 R20, c[0x0][0x390] ;  /* 0x0000e400ff147b82 */ /* 0x000e220000000a00 */
[----:B------:R-:W-:Y:S01]  /*1360*/  IMAD.IADD R34, R31, 0x1, R34 ;  /* 0x000000011f227824 */ /* 0x000fe200078e0222 */
[----:B------:R-:W2:Y:S03]  /*1370*/  LDG.E R22, desc[UR6][R22.64+-0x8] ;  /* 0xfffff80616167981 */ /* 0x000ea6000c1e1900 */
[----:B------:R-:W-:-:S04]  /*1380*/  IMAD R25, R6, R34, R25 ;  /* 0x0000002206197224 */ /* 0x000fc800078e0219 */
[----:B0-----:R-:W-:-:S06]  /*1390*/  IMAD.WIDE R20, R25, 0x4, R20 ;  /* 0x0000000419147825 */ /* 0x001fcc00078e0214 */
[----:B------:R-:W2:Y:S02]  /*13a0*/  LDG.E R20, desc[UR6][R20.64+0x8] ;  /* 0x0000080614147981 */ /* 0x000ea4000c1e1900 */
[----:B--2---:R-:W-:-:S07]  /*13b0*/  FFMA R15, R22, R20, R15 ;  /* 0x00000014160f7223 */ /* 0x004fce000000000f */
.L_x_15:
[----:B------:R-:W-:Y:S05]  /*13c0*/  BSYNC.RECONVERGENT B0 ;  /* 0x0000000000007941 */ /* 0x000fea0003800200 */
.L_x_12:
[----:B------:R-:W-:Y:S01]  /*13d0*/  IADD3 R30, PT, PT, -R17, R30, R26 ;  /* 0x0000001e111e7210 */ /* 0x000fe20007ffe11a */
[----:B------:R-:W-:Y:S06]  /*13e0*/  @P1 BRA `(.L_x_18) ;  /* 0xfffffff000fc1947 */ /* 0x000fec000383ffff */
.L_x_1:
[----:B------:R-:W-:-:S05]  /*13f0*/  VIADD R19, R19, 0x1 ;  /* 0x0000000113137836 */ /* 0x000fca0000000000 */
[----:B------:R-:W-:-:S13]  /*1400*/  ISETP.NE.AND P0, PT, R19, R12, PT ;  /* 0x0000000c1300720c */ /* 0x000fda0003f05270 */
[----:B------:R-:W-:Y:S05]  /*1410*/  @P0 BRA `(.L_x_19) ;  /* 0xfffffff000d00947 */ /* 0x000fea000383ffff */
.L_x_0:
[----:B------:R-:W0:Y:S08]  /*1420*/  LDC.64 R12, c[0x0][0x398] ;  /* 0x0000e600ff0c7b82 */ /* 0x000e300000000a00 */
[----:B------:R-:W1:Y:S01]  /*1430*/  LDC.64 R16, c[0x0][0x380] ;  /* 0x0000e000ff107b82 */ /* 0x000e620000000a00 */
[----:B0-----:R-:W-:-:S05]  /*1440*/  IMAD.WIDE R12, R10, 0x4, R12 ;  /* 0x000000040a0c7825 */ /* 0x001fca00078e020c */
[----:B------:R0:W-:Y:S04]  /*1450*/  STG.E desc[UR6][R12.64], R15 ;  /* 0x0000000f0c007986 */ /* 0x0001e8000c101906 */
[----:B-1----:R-:W2:Y:S01]  /*1460*/  LDG.E R17, desc[UR6][R16.64+0x20] ;  /* 0x0000200610117981 */ /* 0x002ea2000c1e1900 */
[----:B------:R-:W1:Y:S01]  /*1470*/  LDCU UR8, c[0x0][0x360] ;  /* 0x00006c00ff0877ac */ /* 0x000e620008000800 */
[----:B------:R-:W1:Y:S02]  /*1480*/  LDC R19, c[0x0][0x370] ;  /* 0x0000dc00ff137b82 */ /* 0x000e640000000800 */
[----:B-1----:R-:W-:-:S05]  /*1490*/  IMAD R10, R19, UR8, R10 ;  /* 0x00000008130a7c24 */ /* 0x002fca000f8e020a */
[----:B--2---:R-:W-:-:S13]  /*14a0*/  ISETP.GT.AND P0, PT, R10, R17, PT ;  /* 0x000000110a00720c */ /* 0x004fda0003f04270 */
[----:B0-----:R-:W-:Y:S05]  /*14b0*/  @!P0 BRA `(.L_x_20) ;  /* 0xffffffec00308947 */ /* 0x001fea000383ffff */
[----:B------:R-:W-:Y:S05]  /*14c0*/  EXIT ;  /* 0x000000000000794d */ /* 0x000fea0003800000 */
.L_x_21:
[----:B------:R-:W-:-:S00]  /*14d0*/  BRA `(.L_x_21) ;  /* 0xfffffffc00fc7947 */ /* 0x000fc0000383ffff */
[----:B------:R-:W-:-:S00]  /*14e0*/  NOP ;  /* 0x0000000000007918 */ /* 0x000fc00000000000 */
        /* <DEDUP_REMOVED lines=9> */
.L_x_47:


//--------------------- .text.weights_gradients   --------------------------
	.section	.text.weights_gradients,"ax",@progbits
	.align	128
        .global         weights_gradients
        .type           weights_gradients,@function
        .size           weights_gradients,(.L_x_48 - weights_gradients)
        .other          weights_gradients,@"STO_CUDA_ENTRY STV_DEFAULT"
weights_gradients:
.text.weights_gradients:
[----:B------:R-:W-:Y:S08]  /*0000*/  LDC R1, c[0x0][0x37c] ;  /* 0x0000df00ff017b82 */ /* 0x000ff00000000800 */
[----:B------:R-:W0:Y:S01]  /*0010*/  LDC.64 R2, c[0x0][0x380] ;  /* 0x0000e000ff027b82 */ /* 0x000e220000000a00 */
[----:B------:R-:W0:Y:S02]  /*0020*/  LDCU.64 UR10, c[0x0][0x358] ;  /* 0x00006b00ff0a77ac */ /* 0x000e240008000a00 */
[----:B0-----:R-:W2:Y:S04]  /*0030*/  LDG.E R16, desc[UR10][R2.64+0x38] ;  /* 0x0000380a02107981 */ /* 0x001ea8000c1e1900 */
[----:B------:R-:W3:Y:S01]  /*0040*/  LDG.E R0, desc[UR10][R2.64+0x24] ;  /* 0x0000240a02007981 */ /* 0x000ee2000c1e1900 */
[----:B------:R-:W-:Y:S01]  /*0050*/  S2UR UR12, SR_CTAID.X ;  /* 0x00000000000c79c3 */ /* 0x000fe20000002500 */
[----:B------:R-:W0:Y:S01]  /*0060*/  LDCU UR6, c[0x0][0x364] ;  /* 0x00006c80ff0677ac */ /* 0x000e220008000800 */
[----:B------:R-:W-:Y:S01]  /*0070*/  BSSY.RECONVERGENT B0, `(.L_x_22) ;  /* 0x0000058000007945 */ /* 0x000fe20003800200 */
[----:B------:R-:W0:Y:S01]  /*0080*/  S2R R19, SR_TID.X ;  /* 0x0000000000137919 */ /* 0x000e220000002100 */
[----:B------:R-:W1:Y:S01]  /*0090*/  LDCU UR7, c[0x0][0x368] ;  /* 0x00006d00ff0777ac */ /* 0x000e620008000800 */
[----:B------:R-:W0:Y:S03]  /*00a0*/  S2R R10, SR_TID.Y ;  /* 0x00000000000a7919 */ /* 0x000e260000002200 */
[----:B------:R-:W4:Y:S01]  /*00b0*/  S2UR UR5, SR_CgaCtaId ;  /* 0x00000000000579c3 */ /* 0x000f220000008800 */
[----:B------:R-:W-:Y:S01]  /*00c0*/  UMOV UR4, 0x400 ;  /* 0x0000040000047882 */ /* 0x000fe20000000000 */
[----:B------:R-:W1:Y:S01]  /*00d0*/  S2R R11, SR_TID.Z ;  /* 0x00000000000b7919 */ /* 0x000e620000002300 */
[----:B------:R-:W0:Y:S05]  /*00e0*/  S2R R14, SR_CTAID.Z ;  /* 0x00000000000e7919 */ /* 0x000e2a0000002700 */
[----:B------:R-:W0:Y:S01]  /*00f0*/  S2UR UR13, SR_CTAID.Y ;  /* 0x00000000000d79c3 */ /* 0x000e220000002600 */
[----:B----4-:R-:W-:Y:S01]  /*0100*/  ULEA UR4, UR5, UR4, 0x18 ;  /* 0x0000000405047291 */ /* 0x010fe2000f8ec0ff */
[----:B--2---:R-:W2:Y:S01]  /*0110*/  I2F.U32.RP R6, R16 ;  /* 0x0000001000067306 */ /* 0x004ea20000209000 */
[----:B------:R-:W-:-:S02]  /*0120*/  IADD3 R7, PT, PT, RZ, -R16, RZ ;  /* 0x80000010ff077210 */ /* 0x000fc40007ffe0ff */
[----:B------:R-:W-:-:S05]  /*0130*/  ISETP.NE.U32.AND P0, PT, R16, RZ, PT ;  /* 0x000000ff1000720c */ /* 0x000fca0003f05070 */
[----:B--2---:R-:W2:Y:S02]  /*0140*/  MUFU.RCP R6, R6 ;  /* 0x0000000600067308 */ /* 0x004ea40000001000 */
[----:B--2---:R-:W-:-:S06]  /*0150*/  IADD3 R4, PT, PT, R6, 0xffffffe, RZ ;  /* 0x0ffffffe06047810 */ /* 0x004fcc0007ffe0ff */
[----:B------:R2:W4:Y:S02]  /*0160*/  F2I.FTZ.U32.TRUNC.NTZ R5, R4 ;  /* 0x0000000400057305 */ /* 0x000524000021f000 */
[----:B--2---:R-:W-:Y:S02]  /*0170*/  HFMA2 R4, -RZ, RZ, 0, 0 ;  /* 0x00000000ff047431 */ /* 0x004fe400000001ff */
[----:B----4-:R-:W-:-:S04]  /*0180*/  IMAD R7, R7, R5, RZ ;  /* 0x0000000507077224 */ /* 0x010fc800078e02ff */
[----:B------:R-:W-:-:S04]  /*0190*/  IMAD.HI.U32 R5, R5, R7, R4 ;  /* 0x0000000705057227 */ /* 0x000fc800078e0004 */
[----:B0-----:R-:W-:Y:S02]  /*01a0*/  IMAD R4, R19, UR6, R10 ;  /* 0x0000000613047c24 */ /* 0x001fe4000f8e020a */
[----:B------:R-:W-:-:S04]  /*01b0*/  IMAD.HI.U32 R12, R5, UR12, RZ ;  /* 0x0000000c050c7c27 */ /* 0x000fc8000f8e00ff */
[----:B-1----:R-:W-:Y:S01]  /*01c0*/  IMAD R13, R4, UR7, R11 ;  /* 0x00000007040d7c24 */ /* 0x002fe2000f8e020b */
[----:B------:R-:W-:-:S04]  /*01d0*/  IADD3 R5, PT, PT, -R12, RZ, RZ ;  /* 0x000000ff0c057210 */ /* 0x000fc80007ffe1ff */
[----:B------:R-:W-:Y:S01]  /*01e0*/  LEA R15, R13, UR4, 0x2 ;  /* 0x000000040d0f7c11 */ /* 0x000fe2000f8e10ff */
[----:B------:R-:W-:-:S04]  /*01f0*/  IMAD R5, R16, R5, UR12 ;  /* 0x0000000c10057e24 */ /* 0x000fc8000f8e0205 */
[----:B------:R0:W-:Y:S01]  /*0200*/  STS [R15], RZ ;  /* 0x000000ff0f007388 */ /* 0x0001e20000000800 */
[----:B------:R-:W-:-:S13]  /*0210*/  ISETP.GE.U32.AND P2, PT, R5, R16, PT ;  /* 0x000000100500720c */ /* 0x000fda0003f46070 */
[----:B------:R-:W-:Y:S02]  /*0220*/  @P2 IADD3 R5, PT, PT, -R16, R5, RZ ;  /* 0x0000000510052210 */ /* 0x000fe40007ffe1ff */
[----:B------:R-:W-:Y:S02]  /*0230*/  @P2 IADD3 R12, PT, PT, R12, 0x1, RZ ;  /* 0x000000010c0c2810 */ /* 0x000fe40007ffe0ff */
[----:B---3--:R-:W-:Y:S02]  /*0240*/  ISETP.GE.AND P2, PT, R19, R0, PT ;  /* 0x000000001300720c */ /* 0x008fe40003f46270 */
[----:B------:R-:W-:-:S13]  /*0250*/  ISETP.GE.U32.AND P1, PT, R5, R16, PT ;  /* 0x000000100500720c */ /* 0x000fda0003f26070 */
[----:B------:R-:W-:Y:S02]  /*0260*/  @P1 IADD3 R12, PT, PT, R12, 0x1, RZ ;  /* 0x000000010c0c1810 */ /* 0x000fe40007ffe0ff */
[----:B------:R-:W-:Y:S01]  /*0270*/  @!P0 LOP3.LUT R12, RZ, R16, RZ, 0x33, !PT ;  /* 0x00000010ff0c8212 */ /* 0x000fe200078e33ff */
[----:B0-----:R-:W-:Y:S06]  /*0280*/  @P2 BRA `(.L_x_23) ;  /* 0x0000000000d82947 */ /* 0x001fec0003800000 */
[----:B------:R0:W5:Y:S01]  /*0290*/  LDG.E R17, desc[UR10][R2.64+0x2c] ;  /* 0x00002c0a02117981 */ /* 0x000162000c1e1900 */
[----:B------:R-:W-:Y:S02]  /*02a0*/  IADD3 R5, PT, PT, -R12, RZ, RZ ;  /* 0x000000ff0c057210 */ /* 0x000fe40007ffe1ff */
[----:B------:R-:W-:-:S03]  /*02b0*/  MOV R18, RZ ;  /* 0x000000ff00127202 */ /* 0x000fc60000000f00 */
[----:B------:R-:W-:-:S07]  /*02c0*/  IMAD R16, R16, R5, UR12 ;  /* 0x0000000c10107e24 */ /* 0x000fce000f8e0205 */
.L_x_31:
[----:B-----5:R-:W-:Y:S01]  /*02d0*/  ISETP.GE.AND P0, PT, R10, R17, PT ;  /* 0x000000110a00720c */ /* 0x020fe20003f06270 */
[----:B------:R-:W-:-:S12]  /*02e0*/  BSSY.RECONVERGENT B1, `(.L_x_24) ;  /* 0x000002c000017945 */ /* 0x000fd80003800200 */
[----:B-12---:R-:W-:Y:S05]  /*02f0*/  @P0 BRA `(.L_x_25) ;  /* 0x0000000000a80947 */ /* 0x006fea0003800000 */
[----:B------:R-:W1:Y:S02]  /*0300*/  LDC.64 R20, c[0x0][0x380] ;  /* 0x0000e000ff147b82 */ /* 0x000e640000000a00 */
[----:B-1----:R1:W5:Y:S01]  /*0310*/  LDG.E R20, desc[UR10][R20.64+0x30] ;  /* 0x0000300a14147981 */ /* 0x002362000c1e1900 */
[----:B------:R-:W-:-:S07]  /*0320*/  MOV R22, R10 ;  /* 0x0000000a00167202 */ /* 0x000fce0000000f00 */
.L_x_30:
[----:B-----5:R-:W-:Y:S01]  /*0330*/  ISETP.GE.AND P0, PT, R11, R20, PT ;  /* 0x000000140b00720c */ /* 0x020fe20003f06270 */
[----:B------:R-:W-:-:S12]  /*0340*/  BSSY.RECONVERGENT B2, `(.L_x_26) ;  /* 0x0000022000027945 */ /* 0x000fd80003800200 */
[----:B--2---:R-:W-:Y:S05]  /*0350*/  @P0 BRA `(.L_x_27) ;  /* 0x0000000000800947 */ /* 0x004fea0003800000 */
[----:B------:R-:W2:Y:S08]  /*0360*/  LDC.64 R6, c[0x0][0x380] ;  /* 0x0000e000ff067b82 */ /* 0x000eb00000000a00 */
[----:B0-----:R-:W0:Y:S08]  /*0370*/  LDC.64 R2, c[0x0][0x390] ;  /* 0x0000e400ff027b82 */ /* 0x001e300000000a00 */
[----:B------:R-:W3:Y:S01]  /*0380*/  LDC.64 R4, c[0x0][0x388] ;  /* 0x0000e200ff047b82 */ /* 0x000ee20000000a00 */
[----:B--2---:R-:W2:Y:S04]  /*0390*/  LDG.E R24, desc[UR10][R6.64+0x50] ;  /* 0x0000500a06187981 */ /* 0x004ea8000c1e1900 */
[----:B------:R-:W4:Y:S04]  /*03a0*/  LDG.E R29, desc[UR10][R6.64+0x48] ;  /* 0x0000480a061d7981 */ /* 0x000f28000c1e1900 */
[----:B------:R-:W3:Y:S04]  /*03b0*/  LDG.E R27, desc[UR10][R6.64+0x54] ;  /* 0x0000540a061b7981 */ /* 0x000ee8000c1e1900 */
[----:B------:R-:W3:Y:S04]  /*03c0*/  LDG.E R25, desc[UR10][R6.64+0xc] ;  /* 0x00000c0a06197981 */ /* 0x000ee8000c1e1900 */
[----:B------:R-:W3:Y:S04]  /*03d0*/  LDG.E R8, desc[UR10][R6.64+0x44] ;  /* 0x0000440a06087981 */ /* 0x000ee8000c1e1900 */
[----:B------:R-:W3:Y:S04]  /*03e0*/  LDG.E R23, desc[UR10][R6.64+0x58] ;  /* 0x0000580a06177981 */ /* 0x000ee8000c1e1900 */
[----:B------:R-:W3:Y:S04]  /*03f0*/  LDG.E R9, desc[UR10][R6.64+0x4c] ;  /* 0x00004c0a06097981 */ /* 0x000ee8000c1e1900 */
[----:B-1----:R1:W5:Y:S01]  /*0400*/  LDG.E R21, desc[UR10][R6.64+0x10] ;  /* 0x0000100a06157981 */ /* 0x002362000c1e1900 */
[----:B------:R-:W-:Y:S01]  /*0410*/  BSSY.RECONVERGENT B3, `(.L_x_28) ;  /* 0x0000013000037945 */ /* 0x000fe20003800200 */
[----:B--2---:R-:W-:-:S02]  /*0420*/  IMAD R24, R24, R19, R14 ;  /* 0x0000001318187224 */ /* 0x004fc400078e020e */
[----:B----4-:R-:W-:Y:S02]  /*0430*/  IMAD R29, R12, R29, RZ ;  /* 0x0000001d0c1d7224 */ /* 0x010fe400078e02ff */
[----:B---3--:R-:W-:Y:S02]  /*0440*/  IMAD R27, R16, R27, R24 ;  /* 0x0000001b101b7224 */ /* 0x008fe400078e0218 */
[-C--:B------:R-:W-:Y:S02]  /*0450*/  IMAD R24, R25, R22.reuse, UR13 ;  /* 0x0000000d19187e24 */ /* 0x080fe4000f8e0216 */
[----:B------:R-:W-:Y:S02]  /*0460*/  IMAD R8, R8, R19, R29 ;  /* 0x0000001308087224 */ /* 0x000fe400078e021d */
[----:B------:R-:W-:Y:S01]  /*0470*/  IMAD R24, R24, R23, R27 ;  /* 0x0000001718187224 */ /* 0x000fe200078e021b */
[----:B------:R-:W-:Y:S01]  /*0480*/  MOV R23, R11 ;  /* 0x0000000b00177202 */ /* 0x000fe20000000f00 */
[----:B01----:R-:W-:-:S07]  /*0490*/  IMAD R26, R9, R22, R8 ;  /* 0x00000016091a7224 */ /* 0x003fce00078e0208 */
.L_x_29:
[-C--:B------:R-:W-:Y:S01]  /*04a0*/  IADD3 R7, PT, PT, R26, R23.reuse, RZ ;  /* 0x000000171a077210 */ /* 0x080fe20007ffe0ff */
[----:B-----5:R-:W-:-:S04]  /*04b0*/  IMAD R9, R21, R23, R24 ;  /* 0x0000001715097224 */ /* 0x020fc800078e0218 */
[----:B------:R-:W-:-:S04]  /*04c0*/  IMAD.WIDE R6, R7, 0x4, R2 ;  /* 0x0000000407067825 */ /* 0x000fc800078e0202 */
[----:B------:R-:W-:Y:S02]  /*04d0*/  IMAD.WIDE R8, R9, 0x4, R4 ;  /* 0x0000000409087825 */ /* 0x000fe400078e0204 */
[----:B------:R-:W2:Y:S04]  /*04e0*/  LDG.E R7, desc[UR10][R6.64] ;  /* 0x0000000a06077981 */ /* 0x000ea8000c1e1900 */
[----:B------:R-:W2:Y:S01]  /*04f0*/  LDG.E R8, desc[UR10][R8.64] ;  /* 0x0000000a08087981 */ /* 0x000ea2000c1e1900 */
[----:B------:R-:W-:-:S04]  /*0500*/  IADD3 R23, PT, PT, R23, UR7, RZ ;  /* 0x0000000717177c10 */ /* 0x000fc8000fffe0ff */
[----:B------:R-:W-:Y:S01]  /*0510*/  ISETP.GE.AND P0, PT, R23, R20, PT ;  /* 0x000000141700720c */ /* 0x000fe20003f06270 */
[----:B--2---:R-:W-:-:S12]  /*0520*/  FFMA R18, R7, R8, R18 ;  /* 0x0000000807127223 */ /* 0x004fd80000000012 */
[----:B------:R-:W-:Y:S05]  /*0530*/  @!P0 BRA `(.L_x_29) ;  /* 0xfffffffc00d88947 */ /* 0x000fea000383ffff */
[----:B------:R-:W-:Y:S05]  /*0540*/  BSYNC.RECONVERGENT B3 ;  /* 0x0000000000037941 */ /* 0x000fea0003800200 */
.L_x_28:
[----:B------:R2:W-:Y:S02]  /*0550*/  STS [R15], R18 ;  /* 0x000000120f007388 */ /* 0x0005e40000000800 */
.L_x_27:
[----:B------:R-:W-:Y:S05]  /*0560*/  BSYNC.RECONVERGENT B2 ;  /* 0x0000000000027941 */ /* 0x000fea0003800200 */
.L_x_26:
[----:B------:R-:W-:-:S04]  /*0570*/  IADD3 R22, PT, PT, R22, UR6, RZ ;  /* 0x0000000616167c10 */ /* 0x000fc8000fffe0ff */
[----:B------:R-:W-:-:S13]  /*0580*/  ISETP.GE.AND P0, PT, R22, R17, PT ;  /* 0x000000111600720c */ /* 0x000fda0003f06270 */
[----:B------:R-:W-:Y:S05]  /*0590*/  @!P0 BRA `(.L_x_30) ;  /* 0xfffffffc00648947 */ /* 0x000fea000383ffff */
.L_x_25:
[----:B------:R-:W-:Y:S05]  /*05a0*/  BSYNC.RECONVERGENT B1 ;  /* 0x0000000000017941 */ /* 0x000fea0003800200 */
.L_x_24:
[----:B------:R-:W3:Y:S02]  /*05b0*/  LDCU UR4, c[0x0][0x360] ;  /* 0x00006c00ff0477ac */ /* 0x000ee40008000800 */
[----:B---3--:R-:W-:-:S04]  /*05c0*/  IADD3 R19, PT, PT, R19, UR4, RZ ;  /* 0x0000000413137c10 */ /* 0x008fc8000fffe0ff */
[----:B------:R-:W-:-:S13]  /*05d0*/  ISETP.GE.AND P0, PT, R19, R0, PT ;  /* 0x000000001300720c */ /* 0x000fda0003f06270 */
[----:B------:R-:W-:Y:S05]  /*05e0*/  @!P0 BRA `(.L_x_31) ;  /* 0xfffffffc00388947 */ /* 0x000fea000383ffff */
.L_x_23:
[----:B------:R-:W-:Y:S05]  /*05f0*/  BSYNC.RECONVERGENT B0 ;  /* 0x0000000000007941 */ /* 0x000fea0003800200 */
.L_x_22:
[----:B------:R-:W-:Y:S01]  /*0600*/  BAR.SYNC.DEFER_BLOCKING 0x0 ;  /* 0x0000000000007b1d */ /* 0x000fe20000010000 */
[----:B------:R-:W-:-:S13]  /*0610*/  ISETP.NE.AND P0, PT, R13, RZ, PT ;  /* 0x000000ff0d00720c */ /* 0x000fda0003f05270 */
[----:B------:R-:W-:Y:S05]  /*0620*/  @P0 EXIT ;  /* 0x000000000000094d */ /* 0x000fea0003800000 */
[----:B------:R-:W3:Y:S01]  /*0630*/  S2UR UR5, SR_CgaCtaId ;  /* 0x00000000000579c3 */ /* 0x000ee20000008800 */
[----:B------:R-:W-:Y:S02]  /*0640*/  UMOV UR4, 0x400 ;  /* 0x0000040000047882 */ /* 0x000fe40000000000 */
[----:B---3--:R-:W-:Y:S02]  /*0650*/  ULEA UR8, UR5, UR4, 0x18 ;  /* 0x0000000405087291 */ /* 0x008fe4000f8ec0ff */
[----:B------:R-:W3:Y:S07]  /*0660*/  LDCU UR4, c[0x0][0x360] ;  /* 0x00006c00ff0477ac */ /* 0x000eee0008000800 */
[----:B------:R-:W4:Y:S01]  /*0670*/  LDS R0, [UR8] ;  /* 0x00000008ff007984 */ /* 0x000f220008000800 */
[----:B---3--:R-:W-:-:S04]  /*0680*/  UIMAD UR4, UR6, UR4, URZ ;  /* 0x00000004060472a4 */ /* 0x008fc8000f8e02ff */
[----:B------:R-:W-:-:S04]  /*0690*/  UIMAD UR4, UR4, UR7, URZ ;  /* 0x00000007040472a4 */ /* 0x000fc8000f8e02ff */
[----:B------:R-:W-:-:S09]  /*06a0*/  UISETP.GE.U32.AND UP0, UPT, UR4, 0x2, UPT ;  /* 0x000000020400788c */ /* 0x000fd2000bf06070 */
[----:B------:R-:W-:Y:S05]  /*06b0*/  BRA.U !UP0, `(.L_x_32) ;  /* 0x0000000508587547 */ /* 0x000fea000b800000 */
[----:B------:R-:W-:Y:S02]  /*06c0*/  UIADD3 UR5, UPT, UPT, UR4, -0x1, URZ ;  /* 0xffffffff04057890 */ /* 0x000fe4000fffe0ff */
[----:B------:R-:W-:Y:S02]  /*06d0*/  UIADD3 UR4, UPT, UPT, UR4, -0x2, URZ ;  /* 0xfffffffe04047890 */ /* 0x000fe4000fffe0ff */
[----:B------:R-:W-:Y:S02]  /*06e0*/  ULOP3.LUT UR7, UR5, 0xf, URZ, 0xc0, !UPT ;  /* 0x0000000f05077892 */ /* 0x000fe4000f8ec0ff */
[----:B------:R-:W-:-:S03]  /*06f0*/  UISETP.GE.U32.AND UP0, UPT, UR4, 0xf, UPT ;  /* 0x0000000f0400788c */ /* 0x000fc6000bf06070 */
[----:B------:R-:W-:-:S06]  /*0700*/  UMOV UR4, 0x1 ;  /* 0x0000000100047882 */ /* 0x000fcc0000000000 */
[----:B------:R-:W-:Y:S05]  /*0710*/  BRA.U !UP0, `(.L_x_33) ;  /* 0x00000001087c7547 */ /* 0x000fea000b800000 */
[----:B------:R-:W-:Y:S02]  /*0720*/  ULOP3.LUT UR4, UR5, 0xfffffff0, URZ, 0xc0, !UPT ;  /* 0xfffffff005047892 */ /* 0x000fe4000f8ec0ff */
[----:B------:R-:W-:Y:S02]  /*0730*/  UIADD3 UR9, UPT, UPT, UR8, 0x20, URZ ;  /* 0x0000002008097890 */ /* 0x000fe4000fffe0ff */
[----:B------:R-:W-:-:S03]  /*0740*/  UIADD3 UR6, UPT, UPT, -UR4, URZ, URZ ;  /* 0x000000ff04067290 */ /* 0x000fc6000fffe1ff */
[----:B------:R-:W-:-:S09]  /*0750*/  UMOV UR4, URZ ;  /* 0x000000ff00047c82 */ /* 0x000fd20008000000 */
.L_x_34:
[----:B--2---:R-:W4:Y:S01]  /*0760*/  LDS.128 R16, [UR9+-0x20] ;  /* 0xffffe009ff107984 */ /* 0x004f220008000c00 */
[----:B------:R-:W-:Y:S02]  /*0770*/  UIADD3 UR6, UPT, UPT, UR6, 0x10, URZ ;  /* 0x0000001006067890 */ /* 0x000fe4000fffe0ff */
[----:B------:R-:W-:Y:S01]  /*0780*/  UIADD3 UR4, UPT, UPT, UR4, 0x10, URZ ;  /* 0x0000001004047890 */ /* 0x000fe2000fffe0ff */
[----:B------:R-:W2:Y:S01]  /*0790*/  LDS.128 R4, [UR9+-0x10] ;  /* 0xfffff009ff047984 */ /* 0x000ea20008000c00 */
[----:B------:R-:W-:-:S03]  /*07a0*/  UISETP.NE.AND UP0, UPT, UR6, URZ, UPT ;  /* 0x000000ff0600728c */ /* 0x000fc6000bf05270 */
[----:B------:R-:W3:Y:S04]  /*07b0*/  LDS.128 R8, [UR9] ;  /* 0x00000009ff087984 */ /* 0x000ee80008000c00 */
[----:B-1----:R-:W1:Y:S04]  /*07c0*/  LDS.128 R20, [UR9+0x10] ;  /* 0x00001009ff147984 */ /* 0x002e680008000c00 */
[----:B0-----:R-:W0:Y:S01]  /*07d0*/  LDS R3, [UR9+0x20] ;  /* 0x00002009ff037984 */ /* 0x001e220008000800 */
[----:B------:R-:W-:Y:S01]  /*07e0*/  UIADD3 UR9, UPT, UPT, UR9, 0x40, URZ ;  /* 0x0000004009097890 */ /* 0x000fe2000fffe0ff */
[----:B----4-:R-:W-:-:S04]  /*07f0*/  FADD R17, R17, R0 ;  /* 0x0000000011117221 */ /* 0x010fc80000000000 */
[----:B------:R-:W-:-:S04]  /*0800*/  FADD R18, R17, R18 ;  /* 0x0000001211127221 */ /* 0x000fc80000000000 */
[----:B------:R-:W-:-:S04]  /*0810*/  FADD R19, R18, R19 ;  /* 0x0000001312137221 */ /* 0x000fc80000000000 */
[----:B--2---:R-:W-:-:S04]  /*0820*/  FADD R4, R19, R4 ;  /* 0x0000000413047221 */ /* 0x004fc80000000000 */
[----:B------:R-:W-:-:S04]  /*0830*/  FADD R5, R5, R4 ;  /* 0x0000000405057221 */ /* 0x000fc80000000000 */
[----:B------:R-:W-:-:S04]  /*0840*/  FADD R6, R6, R5 ;  /* 0x0000000506067221 */ /* 0x000fc80000000000 */
[----:B------:R-:W-:-:S04]  /*0850*/  FADD R7, R7, R6 ;  /* 0x0000000607077221 */ /* 0x000fc80000000000 */
[----:B---3--:R-:W-:-:S04]  /*0860*/  FADD R8, R7, R8 ;  /* 0x0000000807087221 */ /* 0x008fc80000000000 */
[----:B------:R-:W-:-:S04]  /*0870*/  FADD R9, R9, R8 ;  /* 0x0000000809097221 */ /* 0x000fc80000000000 */
[----:B------:R-:W-:-:S04]  /*0880*/  FADD R10, R10, R9 ;  /* 0x000000090a0a7221 */ /* 0x000fc80000000000 */
[----:B------:R-:W-:-:S04]  /*0890*/  FADD R11, R11, R10 ;  /* 0x0000000a0b0b7221 */ /* 0x000fc80000000000 */
[----:B-1----:R-:W-:-:S04]  /*08a0*/  FADD R20, R11, R20 ;  /* 0x000000140b147221 */ /* 0x002fc80000000000 */
[----:B------:R-:W-:-:S04]  /*08b0*/  FADD R21, R21, R20 ;  /* 0x0000001415157221 */ /* 0x000fc80000000000 */
[----:B------:R-:W-:-:S04]  /*08c0*/  FADD R22, R22, R21 ;  /* 0x0000001516167221 */ /* 0x000fc80000000000 */
[----:B------:R-:W-:-:S04]  /*08d0*/  FADD R22, R23, R22 ;  /* 0x0000001617167221 */ /* 0x000fc80000000000 */
[----:B0-----:R-:W-:Y:S01]  /*08e0*/  FADD R0, R22, R3 ;  /* 0x0000000316007221 */ /* 0x001fe20000000000 */
[----:B------:R-:W-:Y:S06]  /*08f0*/  BRA.U UP0, `(.L_x_34) ;  /* 0xfffffffd00987547 */ /* 0x000fec000b83ffff */
[----:B------:R-:W-:-:S12]  /*0900*/  UIADD3 UR4, UPT, UPT, UR4, 0x1, URZ ;  /* 0x0000000104047890 */ /* 0x000fd8000fffe0ff */
.L_x_33:
[----:B------:R-:W-:-:S09]  /*0910*/  UISETP.NE.AND UP0, UPT, UR7, URZ, UPT ;  /* 0x000000ff0700728c */ /* 0x000fd2000bf05270 */
[----:B------:R-:W-:Y:S05]  /*0920*/  BRA.U !UP0, `(.L_x_35) ;  /* 0x0000000108b87547 */ /* 0x000fea000b800000 */
[----:B------:R-:W-:Y:S02]  /*0930*/  UISETP.GE.U32.AND UP0, UPT, UR7, 0x8, UPT ;  /* 0x000000080700788c */ /* 0x000fe4000bf06070 */
[----:B------:R-:W-:-:S04]  /*0940*/  ULOP3.LUT UR6, UR5, 0x7, URZ, 0xc0, !UPT ;  /* 0x0000000705067892 */ /* 0x000fc8000f8ec0ff */
[----:B------:R-:W-:-:S03]  /*0950*/  UISETP.NE.AND UP1, UPT, UR6, URZ, UPT ;  /* 0x000000ff0600728c */ /* 0x000fc6000bf25270 */
[----:B------:R-:W-:Y:S08]  /*0960*/  BRA.U !UP0, `(.L_x_36) ;  /* 0x0000000108487547 */ /* 0x000ff0000b800000 */
[----:B------:R-:W-:Y:S02]  /*0970*/  ULEA UR7, UR4, UR8, 0x2 ;  /* 0x0000000804077291 */ /* 0x000fe4000f8e10ff */
[----:B------:R-:W-:-:S07]  /*0980*/  UIADD3 UR4, UPT, UPT, UR4, 0x8, URZ ;  /* 0x0000000804047890 */ /* 0x000fce000fffe0ff */
[----:B0-----:R-:W4:Y:S04]  /*0990*/  LDS R3, [UR7] ;  /* 0x00000007ff037984 */ /* 0x001f280008000800 */
[----:B------:R-:W0:Y:S04]  /*09a0*/  LDS R2, [UR7+0x4] ;  /* 0x00000407ff027984 */ /* 0x000e280008000800 */
[----:B------:R-:W3:Y:S04]  /*09b0*/  LDS R5, [UR7+0x8] ;  /* 0x00000807ff057984 */ /* 0x000ee80008000800 */
[----:B------:R-:W5:Y:S04]  /*09c0*/  LDS R7, [UR7+0xc] ;  /* 0x00000c07ff077984 */ /* 0x000f680008000800 */
[----:B------:R-:W1:Y:S04]  /*09d0*/  LDS R9, [UR7+0x10] ;  /* 0x00001007ff097984 */ /* 0x000e680008000800 */
[----:B------:R-:W1:Y:S04]  /*09e0*/  LDS R11, [UR7+0x14] ;  /* 0x00001407ff0b7984 */ /* 0x000e680008000800 */
[----:B------:R-:W1:Y:S04]  /*09f0*/  LDS R13, [UR7+0x18] ;  /* 0x00001807ff0d7984 */ /* 0x000e680008000800 */
[----:B--2---:R-:W2:Y:S01]  /*0a00*/  LDS R15, [UR7+0x1c] ;  /* 0x00001c07ff0f7984 */ /* 0x004ea20008000800 */
[----:B----4-:R-:W-:-:S04]  /*0a10*/  FADD R3, R0, R3 ;  /* 0x0000000300037221 */ /* 0x010fc80000000000 */
[----:B0-----:R-:W-:-:S04]  /*0a20*/  FADD R2, R3, R2 ;  /* 0x0000000203027221 */ /* 0x001fc80000000000 */
[----:B---3--:R-:W-:-:S04]  /*0a30*/  FADD R2, R2, R5 ;  /* 0x0000000502027221 */ /* 0x008fc80000000000 */
[----:B-----5:R-:W-:-:S04]  /*0a40*/  FADD R2, R2, R7 ;  /* 0x0000000702027221 */ /* 0x020fc80000000000 */
[----:B-1----:R-:W-:-:S04]  /*0a50*/  FADD R2, R2, R9 ;  /* 0x0000000902027221 */ /* 0x002fc80000000000 */
[----:B------:R-:W-:-:S04]  /*0a60*/  FADD R2, R2, R11 ;  /* 0x0000000b02027221 */ /* 0x000fc80000000000 */
[----:B------:R-:W-:-:S04]  /*0a70*/  FADD R2, R2, R13 ;  /* 0x0000000d02027221 */ /* 0x000fc80000000000 */
[----:B--2---:R-:W-:-:S07]  /*0a80*/  FADD R0, R2, R15 ;  /* 0x0000000f02007221 */ /* 0x004fce0000000000 */
.L_x_36:
        /* <DEDUP_REMOVED lines=10> */
[----:B------:R-:W5:Y:S01]  /*0b30*/  LDS R7, [UR6+0xc] ;  /* 0x00000c06ff077984 */ /* 0x000f620008000800 */
[----:B----4-:R-:W-:-:S04]  /*0b40*/  FADD R3, R0, R3 ;  /* 0x0000000300037221 */ /* 0x010fc80000000000 */
[----:B0-----:R-:W-:-:S04]  /*0b50*/  FADD R2, R3, R2 ;  /* 0x0000000203027221 */ /* 0x001fc80000000000 */
[----:B---3--:R-:W-:-:S04]  /*0b60*/  FADD R2, R2, R5 ;  /* 0x0000000502027221 */ /* 0x008fc80000000000 */
[----:B-----5:R-:W-:-:S07]  /*0b70*/  FADD R0, R2, R7 ;  /* 0x0000000702007221 */ /* 0x020fce0000000000 */
.L_x_37:
[----:B------:R-:W-:Y:S05]  /*0b80*/  BRA.U !UP1, `(.L_x_35) ;  /* 0x0000000109207547 */ /* 0x000fea000b800000 */
[----:B------:R-:W-:Y:S02]  /*0b90*/  ULEA UR4, UR4, UR8, 0x2 ;  /* 0x0000000804047291 */ /* 0x000fe4000f8e10ff */
[----:B------:R-:W-:-:S12]  /*0ba0*/  UIADD3 UR5, UPT, UPT, -UR5, URZ, URZ ;  /* 0x000000ff05057290 */ /* 0x000fd8000fffe1ff */
.L_x_38:
[----:B0-----:R-:W4:Y:S01]  /*0bb0*/  LDS R3, [UR4] ;  /* 0x00000004ff037984 */ /* 0x001f220008000800 */
[----:B------:R-:W-:Y:S02]  /*0bc0*/  UIADD3 UR5, UPT, UPT, UR5, 0x1, URZ ;  /* 0x0000000105057890 */ /* 0x000fe4000fffe0ff */
[----:B------:R-:W-:Y:S02]  /*0bd0*/  UIADD3 UR4, UPT, UPT, UR4, 0x4, URZ ;  /* 0x0000000404047890 */ /* 0x000fe4000fffe0ff */
[----:B------:R-:W-:Y:S01]  /*0be0*/  UISETP.NE.AND UP0, UPT, UR5, URZ, UPT ;  /* 0x000000ff0500728c */ /* 0x000fe2000bf05270 */
[----:B----4-:R-:W-:-:S08]  /*0bf0*/  FADD R0, R3, R0 ;  /* 0x0000000003007221 */ /* 0x010fd00000000000 */
[----:B------:R-:W-:Y:S05]  /*0c00*/  BRA.U UP0, `(.L_x_38) ;  /* 0xfffffffd00e87547 */ /* 0x000fea000b83ffff */
.L_x_35:
[----:B----4-:R3:W-:Y:S02]  /*0c10*/  STS [UR8], R0 ;  /* 0x00000000ff007988 */ /* 0x0107e40008000808 */
.L_x_32:
[----:B------:R-:W5:Y:S01]  /*0c20*/  LDCU UR4, c[0x0][0x374] ;  /* 0x00006e80ff0477ac */ /* 0x000f620008000800 */
[----:B------:R-:W1:Y:S08]  /*0c30*/  LDC R5, c[0x0][0x378] ;  /* 0x0000de00ff057b82 */ /* 0x000e700000000800 */
[----:B0-----:R-:W0:Y:S01]  /*0c40*/  LDC.64 R2, c[0x0][0x398] ;  /* 0x0000e600ff027b82 */ /* 0x001e220000000a00 */
[----:B-----5:R-:W-:-:S06]  /*0c50*/  UIMAD UR4, UR12, UR4, UR13 ;  /* 0x000000040c0472a4 */ /* 0x020fcc000f8e020d */
[----:B-1----:R-:W-:-:S04]  /*0c60*/  IMAD R5, R5, UR4, R14 ;  /* 0x0000000405057c24 */ /* 0x002fc8000f8e020e */
[----:B0-----:R-:W-:-:S05]  /*0c70*/  IMAD.WIDE R2, R5, 0x4, R2 ;  /* 0x0000000405027825 */ /* 0x001fca00078e0202 */
[----:B----4-:R-:W-:Y:S01]  /*0c80*/  STG.E desc[UR10][R2.64], R0 ;  /* 0x0000000002007986 */ /* 0x010fe2000c10190a */
[----:B------:R-:W-:Y:S05]  /*0c90*/  EXIT ;  /* 0x000000000000794d */ /* 0x000fea0003800000 */
.L_x_39:
        /* <DEDUP_REMOVED lines=14> */
.L_x_48:


//--------------------- .text.activation          --------------------------
	.section	.text.activation,"ax",@progbits
	.align	128
        .global         activation
        .type           activation,@function
        .size           activation,(.L_x_49 - activation)
        .other          activation,@"STO_CUDA_ENTRY STV_DEFAULT"
activation:
.text.activation:
[----:B------:R-:W-:Y:S08]  /*0000*/  LDC R1, c[0x0][0x37c] ;  /* 0x0000df00ff017b82 */ /* 0x000ff00000000800 */
[----:B------:R-:W0:Y:S01]  /*0010*/  LDC.64 R4, c[0x0][0x380] ;  /* 0x0000e000ff047b82 */ /* 0x000e220000000a00 */
[----:B------:R-:W0:Y:S02]  /*0020*/  LDCU.64 UR6, c[0x0][0x358] ;  /* 0x00006b00ff0677ac */ /* 0x000e240008000a00 */
[----:B0-----:R-:W2:Y:S04]  /*0030*/  LDG.E R2, desc[UR6][R4.64+0x44] ;  /* 0x0000440604027981 */ /* 0x001ea8000c1e1900 */
[----:B------:R-:W3:Y:S04]  /*0040*/  LDG.E R3, desc[UR6][R4.64+0x48] ;  /* 0x0000480604037981 */ /* 0x000ee8000c1e1900 */
[----:B------:R-:W4:Y:S04]  /*0050*/  LDG.E R6, desc[UR6][R4.64+0x4c] ;  /* 0x00004c0604067981 */ /* 0x000f28000c1e1900 */
[----:B------:R-:W5:Y:S01]  /*0060*/  LDG.E R8, desc[UR6][R4.64+0x20] ;  /* 0x0000200604087981 */ /* 0x000f62000c1e1900 */
[----:B------:R-:W2:Y:S01]  /*0070*/  S2UR UR9, SR_CTAID.Z ;  /* 0x00000000000979c3 */ /* 0x000ea20000002700 */
[----:B------:R-:W2:Y:S01]  /*0080*/  S2R R15, SR_TID.X ;  /* 0x00000000000f7919 */ /* 0x000ea20000002100 */
[----:B------:R-:W3:Y:S06]  /*0090*/  S2R R0, SR_CTAID.X ;  /* 0x0000000000007919 */ /* 0x000eec0000002500 */
[----:B------:R-:W4:Y:S01]  /*00a0*/  S2UR UR8, SR_CTAID.Y ;  /* 0x00000000000879c3 */ /* 0x000f220000002600 */
[----:B--2---:R-:W-:-:S04]  /*00b0*/  IMAD R2, R2, R15, UR9 ;  /* 0x0000000902027e24 */ /* 0x004fc8000f8e020f */
[----:B---3--:R-:W-:-:S04]  /*00c0*/  IMAD R3, R3, R0, R2 ;  /* 0x0000000003037224 */ /* 0x008fc800078e0202 */
[----:B----4-:R-:W-:-:S05]  /*00d0*/  IMAD R7, R6, UR8, R3 ;  /* 0x0000000806077c24 */ /* 0x010fca000f8e0203 */
[----:B-----5:R-:W-:-:S13]  /*00e0*/  ISETP.GE.AND P0, PT, R7, R8, PT ;  /* 0x000000080700720c */ /* 0x020fda0003f06270 */
[----:B------:R-:W-:Y:S05]  /*00f0*/  @P0 EXIT ;  /* 0x000000000000094d */ /* 0x000fea0003800000 */
[----:B------:R-:W0:Y:S02]  /*0100*/  LDC.64 R2, c[0x0][0x3a0] ;  /* 0x0000e800ff027b82 */ /* 0x000e240000000a00 */
[----:B0-----:R-:W-:-:S05]  /*0110*/  IMAD.WIDE R2, R7, 0x4, R2 ;  /* 0x0000000407027825 */ /* 0x001fca00078e0202 */
[----:B------:R0:W-:Y:S04]  /*0120*/  STG.E desc[UR6][R2.64], RZ ;  /* 0x000000ff02007986 */ /* 0x0001e8000c101906 */
[----:B------:R-:W2:Y:S01]  /*0130*/  LDG.E R8, desc[UR6][R4.64+0x14] ;  /* 0x0000140604087981 */ /* 0x000ea2000c1e1900 */
[----:B------:R-:W-:Y:S01]  /*0140*/  HFMA2 R7, -RZ, RZ, 0, 0 ;  /* 0x00000000ff077431 */ /* 0x000fe200000001ff */
[----:B--2---:R-:W-:-:S13]  /*0150*/  ISETP.GE.AND P0, PT, R8, 0x1, PT ;  /* 0x000000010800780c */ /* 0x004fda0003f06270 */
[----:B0-----:R-:W-:Y:S05]  /*0160*/  @!P0 BRA `(.L_x_40) ;  /* 0x0000000000d48947 */ /* 0x001fea0003800000 */
[----:B------:R-:W2:Y:S04]  /*0170*/  LDG.E R7, desc[UR6][R4.64+0x18] ;  /* 0x0000180604077981 */ /* 0x000ea8000c1e1900 */
[----:B------:R-:W3:Y:S04]  /*0180*/  LDG.E R10, desc[UR6][R4.64+0xc] ;  /* 0x00000c06040a7981 */ /* 0x000ee8000c1e1900 */
[----:B------:R-:W4:Y:S04]  /*0190*/  LDG.E R9, desc[UR6][R4.64+0x4] ;  /* 0x0000040604097981 */ /* 0x000f28000c1e1900 */
[----:B------:R-:W5:Y:S04]  /*01a0*/  LDG.E R11, desc[UR6][R4.64+0x1c] ;  /* 0x00001c06040b7981 */ /* 0x000f68000c1e1900 */
[----:B------:R-:W5:Y:S04]  /*01b0*/  LDG.E R6, desc[UR6][R4.64+0x8] ;  /* 0x0000080604067981 */ /* 0x000f68000c1e1900 */
[----:B------:R-:W5:Y:S01]  /*01c0*/  LDG.E R13, desc[UR6][R4.64+0x10] ;  /* 0x00001006040d7981 */ /* 0x000f62000c1e1900 */
[----:B------:R-:W-:Y:S01]  /*01d0*/  IMAD R12, R8, R15, RZ ;  /* 0x0000000f080c7224 */ /* 0x000fe200078e02ff */
[----:B------:R-:W-:-:S03]  /*01e0*/  UMOV UR4, URZ ;  /* 0x000000ff00047c82 */ /* 0x000fc60008000000 */
[----:B--2---:R-:W-:Y:S02]  /*01f0*/  IMAD R7, R7, R12, RZ ;  /* 0x0000000c07077224 */ /* 0x004fe400078e02ff */
[----:B------:R-:W-:Y:S02]  /*0200*/  IMAD R12, R8, R0, RZ ;  /* 0x00000000080c7224 */ /* 0x000fe400078e02ff */
[----:B---3--:R-:W-:Y:S01]  /*0210*/  IMAD R10, R10, UR8, R7 ;  /* 0x000000080a0a7c24 */ /* 0x008fe2000f8e0207 */
[----:B------:R-:W-:Y:S01]  /*0220*/  MOV R7, RZ ;  /* 0x000000ff00077202 */ /* 0x000fe20000000f00 */
[----:B----4-:R-:W-:Y:S02]  /*0230*/  IMAD R15, R9, R12, RZ ;  /* 0x0000000c090f7224 */ /* 0x010fe400078e02ff */
[----:B-----5:R-:W-:Y:S02]  /*0240*/  IMAD R10, R11, R10, RZ ;  /* 0x0000000a0b0a7224 */ /* 0x020fe400078e02ff */
[----:B------:R-:W-:-:S02]  /*0250*/  IMAD R12, R6, R15, RZ ;  /* 0x0000000f060c7224 */ /* 0x000fc400078e02ff */
[----:B------:R-:W-:-:S07]  /*0260*/  IMAD R13, R13, UR9, R10 ;  /* 0x000000090d0d7c24 */ /* 0x000fce000f8e020a */
.L_x_45:
[----:B------:R-:W-:-:S13]  /*0270*/  ISETP.GE.AND P0, PT, R9, 0x1, PT ;  /* 0x000000010900780c */ /* 0x000fda0003f06270 */
[----:B0-----:R-:W-:Y:S05]  /*0280*/  @!P0 BRA `(.L_x_41) ;  /* 0x0000000000808947 */ /* 0x001fea0003800000 */
[----:B------:R-:W-:-:S07]  /*0290*/  MOV R14, RZ ;  /* 0x000000ff000e7202 */ /* 0x000fce0000000f00 */
.L_x_44:
[----:B------:R-:W-:-:S13]  /*02a0*/  ISETP.GE.AND P0, PT, R6, 0x1, PT ;  /* 0x000000010600780c */ /* 0x000fda0003f06270 */
[----:B0-----:R-:W-:Y:S05]  /*02b0*/  @!P0 BRA `(.L_x_42) ;  /* 0x0000000000608947 */ /* 0x001fea0003800000 */
[----:B------:R-:W0:Y:S01]  /*02c0*/  LDC.64 R4, c[0x0][0x380] ;  /* 0x0000e000ff047b82 */ /* 0x000e220000000a00 */
[----:B------:R-:W-:-:S05]  /*02d0*/  UMOV UR5, URZ ;  /* 0x000000ff00057c82 */ /* 0x000fca0008000000 */
.L_x_43:
[----:B0-----:R-:W2:Y:S01]  /*02e0*/  LDG.E R15, desc[UR6][R4.64+0x18] ;  /* 0x00001806040f7981 */ /* 0x001ea2000c1e1900 */
[----:B------:R-:W0:Y:S03]  /*02f0*/  LDC.64 R10, c[0x0][0x388] ;  /* 0x0000e200ff0a7b82 */ /* 0x000e260000000a00 */
[----:B------:R-:W3:Y:S04]  /*0300*/  LDG.E R19, desc[UR6][R4.64+0x4] ;  /* 0x0000040604137981 */ /* 0x000ee8000c1e1900 */
[----:B------:R-:W4:Y:S01]  /*0310*/  LDG.E R16, desc[UR6][R4.64+0x1c] ;  /* 0x00001c0604107981 */ /* 0x000f22000c1e1900 */
[----:B------:R-:W1:Y:S01]  /*0320*/  LDC.64 R8, c[0x0][0x390] ;  /* 0x0000e400ff087b82 */ /* 0x000e620000000a00 */
[----:B------:R-:W-:-:S02]  /*0330*/  IADD3 R17, PT, PT, R13, UR5, RZ ;  /* 0x000000050d117c10 */ /* 0x000fc4000fffe0ff */
[----:B------:R-:W-:Y:S01]  /*0340*/  IADD3 R18, PT, PT, R12, UR5, RZ ;  /* 0x000000050c127c10 */ /* 0x000fe2000fffe0ff */
[--C-:B--2---:R-:W-:Y:S02]  /*0350*/  IMAD R15, R15, UR4, R14.reuse ;  /* 0x000000040f0f7c24 */ /* 0x104fe4000f8e020e */
[----:B---3--:R-:W-:Y:S02]  /*0360*/  IMAD R19, R19, UR4, R14 ;  /* 0x0000000413137c24 */ /* 0x008fe4000f8e020e */
[----:B----4-:R-:W-:Y:S02]  /*0370*/  IMAD R15, R15, R16, R17 ;  /* 0x000000100f0f7224 */ /* 0x010fe400078e0211 */
[----:B------:R-:W-:Y:S02]  /*0380*/  IMAD R19, R19, R6, R18 ;  /* 0x0000000613137224 */ /* 0x000fe400078e0212 */
[----:B0-----:R-:W-:-:S04]  /*0390*/  IMAD.WIDE R10, R15, 0x4, R10 ;  /* 0x000000040f0a7825 */ /* 0x001fc800078e020a */
[----:B-1----:R-:W-:Y:S02]  /*03a0*/  IMAD.WIDE R8, R19, 0x4, R8 ;  /* 0x0000000413087825 */ /* 0x002fe400078e0208 */
[----:B------:R-:W2:Y:S04]  /*03b0*/  LDG.E R10, desc[UR6][R10.64] ;  /* 0x000000060a0a7981 */ /* 0x000ea8000c1e1900 */
[----:B------:R-:W2:Y:S02]  /*03c0*/  LDG.E R8, desc[UR6][R8.64] ;  /* 0x0000000608087981 */ /* 0x000ea4000c1e1900 */
[----:B--2---:R-:W-:-:S05]  /*03d0*/  FFMA R7, R10, R8, R7 ;  /* 0x000000080a077223 */ /* 0x004fca0000000007 */
[----:B------:R1:W-:Y:S04]  /*03e0*/  STG.E desc[UR6][R2.64], R7 ;  /* 0x0000000702007986 */ /* 0x0003e8000c101906 */
[----:B------:R-:W2:Y:S01]  /*03f0*/  LDG.E R6, desc[UR6][R4.64+0x8] ;  /* 0x0000080604067981 */ /* 0x000ea2000c1e1900 */
[----:B------:R-:W-:-:S06]  /*0400*/  UIADD3 UR5, UPT, UPT, UR5, 0x1, URZ ;  /* 0x0000000105057890 */ /* 0x000fcc000fffe0ff */
[----:B--2---:R-:W-:-:S13]  /*0410*/  ISETP.LE.AND P0, PT, R6, UR5, PT ;  /* 0x0000000506007c0c */ /* 0x004fda000bf03270 */
[----:B-1----:R-:W-:Y:S05]  /*0420*/  @!P0 BRA `(.L_x_43) ;  /* 0xfffffffc00ac8947 */ /* 0x002fea000383ffff */
[----:B------:R0:W5:Y:S02]  /*0430*/  LDG.E R9, desc[UR6][R4.64+0x4] ;  /* 0x0000040604097981 */ /* 0x000164000c1e1900 */
.L_x_42:
[----:B------:R-:W-:-:S04]  /*0440*/  IADD3 R14, PT, PT, R14, 0x1, RZ ;  /* 0x000000010e0e7810 */ /* 0x000fc80007ffe0ff */
[----:B-----5:R-:W-:-:S13]  /*0450*/  ISETP.GE.AND P0, PT, R14, R9, PT ;  /* 0x000000090e00720c */ /* 0x020fda0003f06270 */
[----:B------:R-:W-:Y:S05]  /*0460*/  @!P0 BRA `(.L_x_44) ;  /* 0xfffffffc008c8947 */ /* 0x000fea000383ffff */
[----:B0-----:R-:W0:Y:S02]  /*0470*/  LDC.64 R4, c[0x0][0x380] ;  /* 0x0000e000ff047b82 */ /* 0x001e240000000a00 */
[----:B0-----:R0:W5:Y:S02]  /*0480*/  LDG.E R8, desc[UR6][R4.64+0x14] ;  /* 0x0000140604087981 */ /* 0x001164000c1e1900 */
.L_x_41:
[----:B------:R-:W-:-:S06]  /*0490*/  UIADD3 UR4, UPT, UPT, UR4, 0x1, URZ ;  /* 0x0000000104047890 */ /* 0x000fcc000fffe0ff */
[----:B-----5:R-:W-:-:S13]  /*04a0*/  ISETP.LE.AND P0, PT, R8, UR4, PT ;  /* 0x0000000408007c0c */ /* 0x020fda000bf03270 */
[----:B------:R-:W-:Y:S05]  /*04b0*/  @!P0 BRA `(.L_x_45) ;  /* 0xfffffffc006c8947 */ /* 0x000fea000383ffff */
.L_x_40:
[----:B0-----:R-:W0:Y:S02]  /*04c0*/  LDC.64 R4, c[0x0][0x398] ;  /* 0x0000e600ff047b82 */ /* 0x001e240000000a00 */
[----:B0-----:R-:W-:-:S06]  /*04d0*/  IMAD.WIDE.U32 R4, R0, 0x4, R4 ;  /* 0x0000000400047825 */ /* 0x001fcc00078e0004 */
[----:B------:R-:W2:Y:S02]  /*04e0*/  LDG.E R4, desc[UR6][R4.64] ;  /* 0x0000000604047981 */ /* 0x000ea4000c1e1900 */
[----:B--2---:R-:W-:-:S05]  /*04f0*/  FADD R7, R4, R7 ;  /* 0x0000000704077221 */ /* 0x004fca0000000000 */
[----:B------:R-:W-:Y:S01]  /*0500*/  STG.E desc[UR6][R2.64], R7 ;  /* 0x0000000702007986 */ /* 0x000fe2000c101906 */
[----:B------:R-:W-:Y:S05]  /*0510*/  EXIT ;  /* 0x000000000000794d */ /* 0x000fea0003800000 */
.L_x_46:
        /* <DEDUP_REMOVED lines=14> */
.L_x_49:


//--------------------- .nv.shared.inputs_gradients --------------------------
	.section	.nv.shared.inputs_gradients,"aw",@nobits
	.sectionflags	@""
	.align	16
	.zero		1024


//--------------------- .nv.shared.reserved.0     --------------------------
	.section	.nv.shared.reserved.0,"aw",@nobits
	.weak		__nv_reservedSMEM_offset_0_alias
	.size		__nv_reservedSMEM_offset_0_alias, 0, 64
	.other		__nv_reservedSMEM_offset_0_alias,@"STO_CUDA_RESERVED_SHARED STV_DEFAULT"
__nv_reservedSMEM_offset_0_alias:
	.zero		0
	.zero		64


//--------------------- .nv.shared.weights_gradients --------------------------
	.section	.nv.shared.weights_gradients,"aw",@nobits
	.sectionflags	@""
	.align	16
	.zero		1024


//--------------------- .nv.shared.activation     --------------------------
	.section	.nv.shared.activation,"aw",@nobits
	.sectionflags	@""
	.align	16
	.zero		1024


//--------------------- .nv.constant0.inputs_gradients --------------------------
	.section	.nv.constant0.inputs_gradients,"a",@progbits
	.sectionflags	@""
	.align	4
.nv.constant0.inputs_gradients:
	.zero		928


//--------------------- .nv.constant0.weights_gradients --------------------------
	.section	.nv.constant0.weights_gradients,"a",@progbits
	.sectionflags	@""
	.align	4
.nv.constant0.weights_gradients:
	.zero		928


//--------------------- .nv.constant0.activation  --------------------------
	.section	.nv.constant0.activation,"a",@progbits
	.sectionflags	@""
	.align	4
.nv.constant0.activation:
	.zero		936


//--------------------- SYMBOLS --------------------------

	.type		.nv.reservedSmem.offset0,@object
	.size		.nv.reservedSmem.offset0,0x4
	.type		.nv.reservedSmem.cap,@object
	.size		.nv.reservedSmem.cap,0x4
